//
// Generated by NVIDIA NVVM Compiler
//
// Compiler Build ID: CL-36424714
// Cuda compilation tools, release 13.0, V13.0.88
// Based on NVVM 20.0.0
//

.version 9.0
.target sm_100
.address_size 64

	// .globl	_Z5splitPfS_S_S_S_i

.visible .entry _Z5splitPfS_S_S_S_i(
	.param .u64 .ptr .align 1 _Z5splitPfS_S_S_S_i_param_0,
	.param .u64 .ptr .align 1 _Z5splitPfS_S_S_S_i_param_1,
	.param .u64 .ptr .align 1 _Z5splitPfS_S_S_S_i_param_2,
	.param .u64 .ptr .align 1 _Z5splitPfS_S_S_S_i_param_3,
	.param .u64 .ptr .align 1 _Z5splitPfS_S_S_S_i_param_4,
	.param .u32 _Z5splitPfS_S_S_S_i_param_5
)
{
	.reg .pred 	%p<2>;
	.reg .b32 	%r<21>;
	.reg .b32 	%f<5>;
	.reg .b64 	%rd<23>;

	ld.param.u64 	%rd1, [_Z5splitPfS_S_S_S_i_param_0];
	ld.param.u64 	%rd2, [_Z5splitPfS_S_S_S_i_param_1];
	ld.param.u64 	%rd3, [_Z5splitPfS_S_S_S_i_param_2];
	ld.param.u64 	%rd4, [_Z5splitPfS_S_S_S_i_param_3];
	ld.param.u64 	%rd5, [_Z5splitPfS_S_S_S_i_param_4];
	ld.param.u32 	%r4, [_Z5splitPfS_S_S_S_i_param_5];
	mov.u32 	%r5, %ctaid.x;
	mov.u32 	%r6, %ntid.x;
	mov.u32 	%r7, %tid.x;
	mad.lo.s32 	%r1, %r5, %r6, %r7;
	mov.u32 	%r8, %ctaid.y;
	mov.u32 	%r9, %ntid.y;
	mov.u32 	%r10, %tid.y;
	mad.lo.s32 	%r11, %r8, %r9, %r10;
	max.s32 	%r12, %r1, %r11;
	setp.ge.s32 	%p1, %r12, %r4;
	@%p1 bra 	$L__BB0_2;
	cvta.to.global.u64 	%rd6, %rd5;
	cvta.to.global.u64 	%rd7, %rd1;
	cvta.to.global.u64 	%rd8, %rd2;
	cvta.to.global.u64 	%rd9, %rd3;
	cvta.to.global.u64 	%rd10, %rd4;
	mul.lo.s32 	%r13, %r4, %r1;
	shl.b32 	%r14, %r13, 1;
	add.s32 	%r15, %r14, %r11;
	mul.wide.s32 	%rd11, %r15, 4;
	add.s64 	%rd12, %rd6, %rd11;
	ld.global.f32 	%f1, [%rd12];
	add.s32 	%r16, %r13, %r11;
	mul.wide.s32 	%rd13, %r16, 4;
	add.s64 	%rd14, %rd7, %rd13;
	st.global.f32 	[%rd14], %f1;
	mul.wide.s32 	%rd15, %r4, 4;
	add.s64 	%rd16, %rd12, %rd15;
	ld.global.f32 	%f2, [%rd16];
	add.s64 	%rd17, %rd8, %rd13;
	st.global.f32 	[%rd17], %f2;
	add.s32 	%r17, %r4, %r1;
	mul.lo.s32 	%r18, %r4, %r17;
	shl.b32 	%r19, %r18, 1;
	add.s32 	%r20, %r19, %r11;
	mul.wide.s32 	%rd18, %r20, 4;
	add.s64 	%rd19, %rd6, %rd18;
	ld.global.f32 	%f3, [%rd19];
	add.s64 	%rd20, %rd9, %rd13;
	st.global.f32 	[%rd20], %f3;
	add.s64 	%rd21, %rd19, %rd15;
	ld.global.f32 	%f4, [%rd21];
	add.s64 	%rd22, %rd10, %rd13;
	st.global.f32 	[%rd22], %f4;
$L__BB0_2:
	ret;

}
	// .globl	_Z5mergePfS_S_S_S_i
.visible .entry _Z5mergePfS_S_S_S_i(
	.param .u64 .ptr .align 1 _Z5mergePfS_S_S_S_i_param_0,
	.param .u64 .ptr .align 1 _Z5mergePfS_S_S_S_i_param_1,
	.param .u64 .ptr .align 1 _Z5mergePfS_S_S_S_i_param_2,
	.param .u64 .ptr .align 1 _Z5mergePfS_S_S_S_i_param_3,
	.param .u64 .ptr .align 1 _Z5mergePfS_S_S_S_i_param_4,
	.param .u32 _Z5mergePfS_S_S_S_i_param_5
)
{
	.reg .pred 	%p<2>;
	.reg .b32 	%r<20>;
	.reg .b32 	%f<5>;
	.reg .b64 	%rd<23>;

	ld.param.u64 	%rd1, [_Z5mergePfS_S_S_S_i_param_0];
	ld.param.u64 	%rd2, [_Z5mergePfS_S_S_S_i_param_1];
	ld.param.u64 	%rd3, [_Z5mergePfS_S_S_S_i_param_2];
	ld.param.u64 	%rd4, [_Z5mergePfS_S_S_S_i_param_3];
	ld.param.u64 	%rd5, [_Z5mergePfS_S_S_S_i_param_4];
	ld.param.u32 	%r4, [_Z5mergePfS_S_S_S_i_param_5];
	mov.u32 	%r5, %ctaid.x;
	mov.u32 	%r6, %ntid.x;
	mov.u32 	%r7, %tid.x;
	mad.lo.s32 	%r1, %r5, %r6, %r7;
	mov.u32 	%r8, %ctaid.y;
	mov.u32 	%r9, %ntid.y;
	mov.u32 	%r10, %tid.y;
	mad.lo.s32 	%r11, %r8, %r9, %r10;
	max.s32 	%r12, %r1, %r11;
	setp.ge.s32 	%p1, %r12, %r4;
	@%p1 bra 	$L__BB1_2;
	cvta.to.global.u64 	%rd6, %rd1;
	cvta.to.global.u64 	%rd7, %rd5;
	cvta.to.global.u64 	%rd8, %rd2;
	cvta.to.global.u64 	%rd9, %rd3;
	cvta.to.global.u64 	%rd10, %rd4;
	mul.lo.s32 	%r13, %r4, %r1;
	add.s32 	%r14, %r13, %r11;
	mul.wide.s32 	%rd11, %r14, 4;
	add.s64 	%rd12, %rd6, %rd11;
	ld.global.f32 	%f1, [%rd12];
	add.s32 	%r15, %r14, %r13;
	mul.wide.s32 	%rd13, %r15, 4;
	add.s64 	%rd14, %rd7, %rd13;
	st.global.f32 	[%rd14], %f1;
	add.s64 	%rd15, %rd8, %rd11;
	ld.global.f32 	%f2, [%rd15];
	mul.wide.s32 	%rd16, %r4, 4;
	add.s64 	%rd17, %rd14, %rd16;
	st.global.f32 	[%rd17], %f2;
	add.s64 	%rd18, %rd9, %rd11;
	ld.global.f32 	%f3, [%rd18];
	add.s32 	%r16, %r4, %r1;
	mul.lo.s32 	%r17, %r4, %r16;
	shl.b32 	%r18, %r17, 1;
	add.s32 	%r19, %r18, %r11;
	mul.wide.s32 	%rd19, %r19, 4;
	add.s64 	%rd20, %rd7, %rd19;
	st.global.f32 	[%rd20], %f3;
	add.s64 	%rd21, %rd10, %rd11;
	ld.global.f32 	%f4, [%rd21];
	add.s64 	%rd22, %rd20, %rd16;
	st.global.f32 	[%rd22], %f4;
$L__BB1_2:
	ret;

}
	// .globl	_Z3addPfS_S_i
.visible .entry _Z3addPfS_S_i(
	.param .u64 .ptr .align 1 _Z3addPfS_S_i_param_0,
	.param .u64 .ptr .align 1 _Z3addPfS_S_i_param_1,
	.param .u64 .ptr .align 1 _Z3addPfS_S_i_param_2,
	.param .u32 _Z3addPfS_S_i_param_3
)
{
	.reg .pred 	%p<2>;
	.reg .b32 	%r<14>;
	.reg .b32 	%f<4>;
	.reg .b64 	%rd<11>;

	ld.param.u64 	%rd1, [_Z3addPfS_S_i_param_0];
	ld.param.u64 	%rd2, [_Z3addPfS_S_i_param_1];
	ld.param.u64 	%rd3, [_Z3addPfS_S_i_param_2];
	ld.param.u32 	%r4, [_Z3addPfS_S_i_param_3];
	mov.u32 	%r5, %ctaid.x;
	mov.u32 	%r6, %ntid.x;
	mov.u32 	%r7, %tid.x;
	mad.lo.s32 	%r1, %r5, %r6, %r7;
	mov.u32 	%r8, %ctaid.y;
	mov.u32 	%r9, %ntid.y;
	mov.u32 	%r10, %tid.y;
	mad.lo.s32 	%r11, %r8, %r9, %r10;
	max.s32 	%r12, %r1, %r11;
	setp.ge.s32 	%p1, %r12, %r4;
	@%p1 bra 	$L__BB2_2;
	cvta.to.global.u64 	%rd4, %rd1;
	cvta.to.global.u64 	%rd5, %rd2;
	cvta.to.global.u64 	%rd6, %rd3;
	mad.lo.s32 	%r13, %r4, %r1, %r11;
	mul.wide.s32 	%rd7, %r13, 4;
	add.s64 	%rd8, %rd4, %rd7;
	ld.global.f32 	%f1, [%rd8];
	add.s64 	%rd9, %rd5, %rd7;
	ld.global.f32 	%f2, [%rd9];
	add.f32 	%f3, %f1, %f2;
	add.s64 	%rd10, %rd6, %rd7;
	st.global.f32 	[%rd10], %f3;
$L__BB2_2:
	ret;

}
	// .globl	_Z3subPfS_S_i
.visible .entry _Z3subPfS_S_i(
	.param .u64 .ptr .align 1 _Z3subPfS_S_i_param_0,
	.param .u64 .ptr .align 1 _Z3subPfS_S_i_param_1,
	.param .u64 .ptr .align 1 _Z3subPfS_S_i_param_2,
	.param .u32 _Z3subPfS_S_i_param_3
)
{
	.reg .pred 	%p<2>;
	.reg .b32 	%r<14>;
	.reg .b32 	%f<4>;
	.reg .b64 	%rd<11>;

	ld.param.u64 	%rd1, [_Z3subPfS_S_i_param_0];
	ld.param.u64 	%rd2, [_Z3subPfS_S_i_param_1];
	ld.param.u64 	%rd3, [_Z3subPfS_S_i_param_2];
	ld.param.u32 	%r4, [_Z3subPfS_S_i_param_3];
	mov.u32 	%r5, %ctaid.x;
	mov.u32 	%r6, %ntid.x;
	mov.u32 	%r7, %tid.x;
	mad.lo.s32 	%r1, %r5, %r6, %r7;
	mov.u32 	%r8, %ctaid.y;
	mov.u32 	%r9, %ntid.y;
	mov.u32 	%r10, %tid.y;
	mad.lo.s32 	%r11, %r8, %r9, %r10;
	max.s32 	%r12, %r1, %r11;
	setp.ge.s32 	%p1, %r12, %r4;
	@%p1 bra 	$L__BB3_2;
	cvta.to.global.u64 	%rd4, %rd1;
	cvta.to.global.u64 	%rd5, %rd2;
	cvta.to.global.u64 	%rd6, %rd3;
	mad.lo.s32 	%r13, %r4, %r1, %r11;
	mul.wide.s32 	%rd7, %r13, 4;
	add.s64 	%rd8, %rd4, %rd7;
	ld.global.f32 	%f1, [%rd8];
	add.s64 	%rd9, %rd5, %rd7;
	ld.global.f32 	%f2, [%rd9];
	sub.f32 	%f3, %f1, %f2;
	add.s64 	%rd10, %rd6, %rd7;
	st.global.f32 	[%rd10], %f3;
$L__BB3_2:
	ret;

}
	// .globl	_Z3mulPfS_S_i
.visible .entry _Z3mulPfS_S_i(
	.param .u64 .ptr .align 1 _Z3mulPfS_S_i_param_0,
	.param .u64 .ptr .align 1 _Z3mulPfS_S_i_param_1,
	.param .u64 .ptr .align 1 _Z3mulPfS_S_i_param_2,
	.param .u32 _Z3mulPfS_S_i_param_3
)
{
	.reg .pred 	%p<10>;
	.reg .b32 	%r<41>;
	.reg .b32 	%f<56>;
	.reg .b64 	%rd<66>;

	ld.param.u64 	%rd15, [_Z3mulPfS_S_i_param_0];
	ld.param.u64 	%rd16, [_Z3mulPfS_S_i_param_1];
	ld.param.u64 	%rd14, [_Z3mulPfS_S_i_param_2];
	ld.param.u32 	%r17, [_Z3mulPfS_S_i_param_3];
	cvta.to.global.u64 	%rd1, %rd16;
	cvta.to.global.u64 	%rd2, %rd15;
	mov.u32 	%r18, %ctaid.x;
	mov.u32 	%r19, %ntid.x;
	mov.u32 	%r20, %tid.x;
	mad.lo.s32 	%r1, %r18, %r19, %r20;
	mov.u32 	%r21, %ctaid.y;
	mov.u32 	%r22, %ntid.y;
	mov.u32 	%r23, %tid.y;
	mad.lo.s32 	%r2, %r21, %r22, %r23;
	max.s32 	%r24, %r2, %r1;
	setp.ge.s32 	%p1, %r24, %r17;
	@%p1 bra 	$L__BB4_12;
	cvta.to.global.u64 	%rd17, %rd14;
	mul.lo.s32 	%r3, %r17, %r2;
	add.s32 	%r26, %r3, %r1;
	mul.wide.s32 	%rd18, %r26, 4;
	add.s64 	%rd3, %rd17, %rd18;
	mov.b32 	%r39, 0;
	st.global.u32 	[%rd3], %r39;
	and.b32  	%r4, %r17, 7;
	setp.lt.u32 	%p2, %r17, 8;
	mov.f32 	%f53, 0f00000000;
	@%p2 bra 	$L__BB4_4;
	and.b32  	%r27, %r17, 2147483640;
	neg.s32 	%r37, %r27;
	mul.wide.s32 	%rd19, %r17, 4;
	add.s64 	%rd4, %rd1, %rd19;
	mul.wide.s32 	%rd20, %r17, 8;
	add.s64 	%rd5, %rd1, %rd20;
	mul.wide.s32 	%rd21, %r17, 12;
	add.s64 	%rd6, %rd1, %rd21;
	mul.wide.s32 	%rd22, %r17, 16;
	add.s64 	%rd7, %rd1, %rd22;
	mul.wide.s32 	%rd23, %r17, 20;
	add.s64 	%rd8, %rd1, %rd23;
	mul.wide.s32 	%rd24, %r17, 24;
	add.s64 	%rd9, %rd1, %rd24;
	mul.wide.s32 	%rd25, %r17, 28;
	add.s64 	%rd10, %rd1, %rd25;
	mul.wide.u32 	%rd26, %r3, 4;
	add.s64 	%rd27, %rd26, %rd2;
	add.s64 	%rd65, %rd27, 16;
	mov.f32 	%f53, 0f00000000;
	mov.u32 	%r36, %r1;
$L__BB4_3:
	.pragma "nounroll";
	and.b32  	%r39, %r17, 2147483640;
	mul.wide.s32 	%rd28, %r36, 4;
	add.s64 	%rd29, %rd4, %rd28;
	add.s64 	%rd30, %rd5, %rd28;
	add.s64 	%rd31, %rd6, %rd28;
	add.s64 	%rd32, %rd7, %rd28;
	add.s64 	%rd33, %rd8, %rd28;
	add.s64 	%rd34, %rd9, %rd28;
	add.s64 	%rd35, %rd10, %rd28;
	add.s64 	%rd36, %rd1, %rd28;
	ld.global.f32 	%f10, [%rd65+-16];
	ld.global.f32 	%f11, [%rd36];
	fma.rn.f32 	%f12, %f10, %f11, %f53;
	st.global.f32 	[%rd3], %f12;
	ld.global.f32 	%f13, [%rd65+-12];
	ld.global.f32 	%f14, [%rd29];
	fma.rn.f32 	%f15, %f13, %f14, %f12;
	st.global.f32 	[%rd3], %f15;
	ld.global.f32 	%f16, [%rd65+-8];
	ld.global.f32 	%f17, [%rd30];
	fma.rn.f32 	%f18, %f16, %f17, %f15;
	st.global.f32 	[%rd3], %f18;
	ld.global.f32 	%f19, [%rd65+-4];
	ld.global.f32 	%f20, [%rd31];
	fma.rn.f32 	%f21, %f19, %f20, %f18;
	st.global.f32 	[%rd3], %f21;
	ld.global.f32 	%f22, [%rd65];
	ld.global.f32 	%f23, [%rd32];
	fma.rn.f32 	%f24, %f22, %f23, %f21;
	st.global.f32 	[%rd3], %f24;
	ld.global.f32 	%f25, [%rd65+4];
	ld.global.f32 	%f26, [%rd33];
	fma.rn.f32 	%f27, %f25, %f26, %f24;
	st.global.f32 	[%rd3], %f27;
	ld.global.f32 	%f28, [%rd65+8];
	ld.global.f32 	%f29, [%rd34];
	fma.rn.f32 	%f30, %f28, %f29, %f27;
	st.global.f32 	[%rd3], %f30;
	ld.global.f32 	%f31, [%rd65+12];
	ld.global.f32 	%f32, [%rd35];
	fma.rn.f32 	%f53, %f31, %f32, %f30;
	st.global.f32 	[%rd3], %f53;
	add.s32 	%r37, %r37, 8;
	shl.b32 	%r28, %r17, 3;
	add.s32 	%r36, %r36, %r28;
	add.s64 	%rd65, %rd65, 32;
	setp.ne.s32 	%p3, %r37, 0;
	@%p3 bra 	$L__BB4_3;
$L__BB4_4:
	setp.eq.s32 	%p4, %r4, 0;
	@%p4 bra 	$L__BB4_12;
	and.b32  	%r12, %r17, 3;
	setp.lt.u32 	%p5, %r4, 4;
	@%p5 bra 	$L__BB4_7;
	add.s32 	%r29, %r39, %r3;
	mul.wide.u32 	%rd37, %r29, 4;
	add.s64 	%rd38, %rd2, %rd37;
	ld.global.f32 	%f33, [%rd38];
	mad.lo.s32 	%r30, %r39, %r17, %r1;
	mul.wide.s32 	%rd39, %r30, 4;
	add.s64 	%rd40, %rd1, %rd39;
	ld.global.f32 	%f34, [%rd40];
	fma.rn.f32 	%f35, %f33, %f34, %f53;
	st.global.f32 	[%rd3], %f35;
	cvt.u64.u32 	%rd41, %r3;
	cvt.u64.u32 	%rd42, %r39;
	add.s64 	%rd43, %rd42, %rd41;
	shl.b64 	%rd44, %rd43, 2;
	add.s64 	%rd45, %rd2, %rd44;
	ld.global.f32 	%f36, [%rd45+4];
	mul.wide.s32 	%rd46, %r17, 4;
	add.s64 	%rd47, %rd40, %rd46;
	ld.global.f32 	%f37, [%rd47];
	fma.rn.f32 	%f38, %f36, %f37, %f35;
	st.global.f32 	[%rd3], %f38;
	ld.global.f32 	%f39, [%rd45+8];
	add.s64 	%rd48, %rd47, %rd46;
	ld.global.f32 	%f40, [%rd48];
	fma.rn.f32 	%f41, %f39, %f40, %f38;
	st.global.f32 	[%rd3], %f41;
	ld.global.f32 	%f42, [%rd45+12];
	add.s64 	%rd49, %rd48, %rd46;
	ld.global.f32 	%f43, [%rd49];
	fma.rn.f32 	%f53, %f42, %f43, %f41;
	st.global.f32 	[%rd3], %f53;
	add.s32 	%r39, %r39, 4;
$L__BB4_7:
	setp.eq.s32 	%p6, %r12, 0;
	@%p6 bra 	$L__BB4_12;
	setp.eq.s32 	%p7, %r12, 1;
	@%p7 bra 	$L__BB4_10;
	add.s32 	%r31, %r39, %r3;
	mul.wide.u32 	%rd50, %r31, 4;
	add.s64 	%rd51, %rd2, %rd50;
	ld.global.f32 	%f44, [%rd51];
	mad.lo.s32 	%r32, %r39, %r17, %r1;
	mul.wide.s32 	%rd52, %r32, 4;
	add.s64 	%rd53, %rd1, %rd52;
	ld.global.f32 	%f45, [%rd53];
	fma.rn.f32 	%f46, %f44, %f45, %f53;
	st.global.f32 	[%rd3], %f46;
	cvt.u64.u32 	%rd54, %r3;
	cvt.u64.u32 	%rd55, %r39;
	add.s64 	%rd56, %rd55, %rd54;
	shl.b64 	%rd57, %rd56, 2;
	add.s64 	%rd58, %rd2, %rd57;
	ld.global.f32 	%f47, [%rd58+4];
	mul.wide.s32 	%rd59, %r17, 4;
	add.s64 	%rd60, %rd53, %rd59;
	ld.global.f32 	%f48, [%rd60];
	fma.rn.f32 	%f53, %f47, %f48, %f46;
	st.global.f32 	[%rd3], %f53;
	add.s32 	%r39, %r39, 2;
$L__BB4_10:
	and.b32  	%r33, %r17, 1;
	setp.eq.b32 	%p8, %r33, 1;
	not.pred 	%p9, %p8;
	@%p9 bra 	$L__BB4_12;
	add.s32 	%r34, %r39, %r3;
	mul.wide.u32 	%rd61, %r34, 4;
	add.s64 	%rd62, %rd2, %rd61;
	ld.global.f32 	%f49, [%rd62];
	mad.lo.s32 	%r35, %r39, %r17, %r1;
	mul.wide.s32 	%rd63, %r35, 4;
	add.s64 	%rd64, %rd1, %rd63;
	ld.global.f32 	%f50, [%rd64];
	fma.rn.f32 	%f51, %f49, %f50, %f53;
	st.global.f32 	[%rd3], %f51;
$L__BB4_12:
	ret;

}
	// .globl	_Z7mul_addPfS_S_S_i
.visible .entry _Z7mul_addPfS_S_S_i(
	.param .u64 .ptr .align 1 _Z7mul_addPfS_S_S_i_param_0,
	.param .u64 .ptr .align 1 _Z7mul_addPfS_S_S_i_param_1,
	.param .u64 .ptr .align 1 _Z7mul_addPfS_S_S_i_param_2,
	.param .u64 .ptr .align 1 _Z7mul_addPfS_S_S_i_param_3,
	.param .u32 _Z7mul_addPfS_S_S_i_param_4
)
{
	.reg .pred 	%p<10>;
	.reg .b32 	%r<41>;
	.reg .b32 	%f<55>;
	.reg .b64 	%rd<69>;

	ld.param.u64 	%rd16, [_Z7mul_addPfS_S_S_i_param_0];
	ld.param.u64 	%rd17, [_Z7mul_addPfS_S_S_i_param_1];
	ld.param.u64 	%rd14, [_Z7mul_addPfS_S_S_i_param_2];
	ld.param.u64 	%rd15, [_Z7mul_addPfS_S_S_i_param_3];
	ld.param.u32 	%r17, [_Z7mul_addPfS_S_S_i_param_4];
	cvta.to.global.u64 	%rd1, %rd17;
	cvta.to.global.u64 	%rd2, %rd16;
	mov.u32 	%r18, %ctaid.x;
	mov.u32 	%r19, %ntid.x;
	mov.u32 	%r20, %tid.x;
	mad.lo.s32 	%r1, %r18, %r19, %r20;
	mov.u32 	%r21, %ctaid.y;
	mov.u32 	%r22, %ntid.y;
	mov.u32 	%r23, %tid.y;
	mad.lo.s32 	%r2, %r21, %r22, %r23;
	max.s32 	%r24, %r2, %r1;
	setp.ge.s32 	%p1, %r24, %r17;
	@%p1 bra 	$L__BB5_12;
	cvta.to.global.u64 	%rd18, %rd15;
	cvta.to.global.u64 	%rd19, %rd14;
	mul.lo.s32 	%r3, %r17, %r2;
	add.s32 	%r26, %r3, %r1;
	mul.wide.s32 	%rd20, %r26, 4;
	add.s64 	%rd21, %rd19, %rd20;
	ld.global.f32 	%f52, [%rd21];
	add.s64 	%rd3, %rd18, %rd20;
	st.global.f32 	[%rd3], %f52;
	and.b32  	%r4, %r17, 7;
	setp.lt.u32 	%p2, %r17, 8;
	mov.b32 	%r39, 0;
	@%p2 bra 	$L__BB5_4;
	and.b32  	%r27, %r17, 2147483640;
	neg.s32 	%r37, %r27;
	mul.wide.s32 	%rd22, %r17, 4;
	add.s64 	%rd4, %rd1, %rd22;
	mul.wide.s32 	%rd23, %r17, 8;
	add.s64 	%rd5, %rd1, %rd23;
	mul.wide.s32 	%rd24, %r17, 12;
	add.s64 	%rd6, %rd1, %rd24;
	mul.wide.s32 	%rd25, %r17, 16;
	add.s64 	%rd7, %rd1, %rd25;
	mul.wide.s32 	%rd26, %r17, 20;
	add.s64 	%rd8, %rd1, %rd26;
	mul.wide.s32 	%rd27, %r17, 24;
	add.s64 	%rd9, %rd1, %rd27;
	mul.wide.s32 	%rd28, %r17, 28;
	add.s64 	%rd10, %rd1, %rd28;
	mul.wide.u32 	%rd29, %r3, 4;
	add.s64 	%rd30, %rd29, %rd2;
	add.s64 	%rd68, %rd30, 16;
	mov.u32 	%r36, %r1;
$L__BB5_3:
	.pragma "nounroll";
	and.b32  	%r39, %r17, 2147483640;
	mul.wide.s32 	%rd31, %r36, 4;
	add.s64 	%rd32, %rd4, %rd31;
	add.s64 	%rd33, %rd5, %rd31;
	add.s64 	%rd34, %rd6, %rd31;
	add.s64 	%rd35, %rd7, %rd31;
	add.s64 	%rd36, %rd8, %rd31;
	add.s64 	%rd37, %rd9, %rd31;
	add.s64 	%rd38, %rd10, %rd31;
	add.s64 	%rd39, %rd1, %rd31;
	ld.global.f32 	%f9, [%rd68+-16];
	ld.global.f32 	%f10, [%rd39];
	fma.rn.f32 	%f11, %f9, %f10, %f52;
	st.global.f32 	[%rd3], %f11;
	ld.global.f32 	%f12, [%rd68+-12];
	ld.global.f32 	%f13, [%rd32];
	fma.rn.f32 	%f14, %f12, %f13, %f11;
	st.global.f32 	[%rd3], %f14;
	ld.global.f32 	%f15, [%rd68+-8];
	ld.global.f32 	%f16, [%rd33];
	fma.rn.f32 	%f17, %f15, %f16, %f14;
	st.global.f32 	[%rd3], %f17;
	ld.global.f32 	%f18, [%rd68+-4];
	ld.global.f32 	%f19, [%rd34];
	fma.rn.f32 	%f20, %f18, %f19, %f17;
	st.global.f32 	[%rd3], %f20;
	ld.global.f32 	%f21, [%rd68];
	ld.global.f32 	%f22, [%rd35];
	fma.rn.f32 	%f23, %f21, %f22, %f20;
	st.global.f32 	[%rd3], %f23;
	ld.global.f32 	%f24, [%rd68+4];
	ld.global.f32 	%f25, [%rd36];
	fma.rn.f32 	%f26, %f24, %f25, %f23;
	st.global.f32 	[%rd3], %f26;
	ld.global.f32 	%f27, [%rd68+8];
	ld.global.f32 	%f28, [%rd37];
	fma.rn.f32 	%f29, %f27, %f28, %f26;
	st.global.f32 	[%rd3], %f29;
	ld.global.f32 	%f30, [%rd68+12];
	ld.global.f32 	%f31, [%rd38];
	fma.rn.f32 	%f52, %f30, %f31, %f29;
	st.global.f32 	[%rd3], %f52;
	add.s32 	%r37, %r37, 8;
	shl.b32 	%r28, %r17, 3;
	add.s32 	%r36, %r36, %r28;
	add.s64 	%rd68, %rd68, 32;
	setp.ne.s32 	%p3, %r37, 0;
	@%p3 bra 	$L__BB5_3;
$L__BB5_4:
	setp.eq.s32 	%p4, %r4, 0;
	@%p4 bra 	$L__BB5_12;
	and.b32  	%r12, %r17, 3;
	setp.lt.u32 	%p5, %r4, 4;
	@%p5 bra 	$L__BB5_7;
	add.s32 	%r29, %r39, %r3;
	mul.wide.u32 	%rd40, %r29, 4;
	add.s64 	%rd41, %rd2, %rd40;
	ld.global.f32 	%f32, [%rd41];
	mad.lo.s32 	%r30, %r39, %r17, %r1;
	mul.wide.s32 	%rd42, %r30, 4;
	add.s64 	%rd43, %rd1, %rd42;
	ld.global.f32 	%f33, [%rd43];
	fma.rn.f32 	%f34, %f32, %f33, %f52;
	st.global.f32 	[%rd3], %f34;
	cvt.u64.u32 	%rd44, %r3;
	cvt.u64.u32 	%rd45, %r39;
	add.s64 	%rd46, %rd45, %rd44;
	shl.b64 	%rd47, %rd46, 2;
	add.s64 	%rd48, %rd2, %rd47;
	ld.global.f32 	%f35, [%rd48+4];
	mul.wide.s32 	%rd49, %r17, 4;
	add.s64 	%rd50, %rd43, %rd49;
	ld.global.f32 	%f36, [%rd50];
	fma.rn.f32 	%f37, %f35, %f36, %f34;
	st.global.f32 	[%rd3], %f37;
	ld.global.f32 	%f38, [%rd48+8];
	add.s64 	%rd51, %rd50, %rd49;
	ld.global.f32 	%f39, [%rd51];
	fma.rn.f32 	%f40, %f38, %f39, %f37;
	st.global.f32 	[%rd3], %f40;
	ld.global.f32 	%f41, [%rd48+12];
	add.s64 	%rd52, %rd51, %rd49;
	ld.global.f32 	%f42, [%rd52];
	fma.rn.f32 	%f52, %f41, %f42, %f40;
	st.global.f32 	[%rd3], %f52;
	add.s32 	%r39, %r39, 4;
$L__BB5_7:
	setp.eq.s32 	%p6, %r12, 0;
	@%p6 bra 	$L__BB5_12;
	setp.eq.s32 	%p7, %r12, 1;
	@%p7 bra 	$L__BB5_10;
	add.s32 	%r31, %r39, %r3;
	mul.wide.u32 	%rd53, %r31, 4;
	add.s64 	%rd54, %rd2, %rd53;
	ld.global.f32 	%f43, [%rd54];
	mad.lo.s32 	%r32, %r39, %r17, %r1;
	mul.wide.s32 	%rd55, %r32, 4;
	add.s64 	%rd56, %rd1, %rd55;
	ld.global.f32 	%f44, [%rd56];
	fma.rn.f32 	%f45, %f43, %f44, %f52;
	st.global.f32 	[%rd3], %f45;
	cvt.u64.u32 	%rd57, %r3;
	cvt.u64.u32 	%rd58, %r39;
	add.s64 	%rd59, %rd58, %rd57;
	shl.b64 	%rd60, %rd59, 2;
	add.s64 	%rd61, %rd2, %rd60;
	ld.global.f32 	%f46, [%rd61+4];
	mul.wide.s32 	%rd62, %r17, 4;
	add.s64 	%rd63, %rd56, %rd62;
	ld.global.f32 	%f47, [%rd63];
	fma.rn.f32 	%f52, %f46, %f47, %f45;
	st.global.f32 	[%rd3], %f52;
	add.s32 	%r39, %r39, 2;
$L__BB5_10:
	and.b32  	%r33, %r17, 1;
	setp.eq.b32 	%p8, %r33, 1;
	not.pred 	%p9, %p8;
	@%p9 bra 	$L__BB5_12;
	add.s32 	%r34, %r39, %r3;
	mul.wide.u32 	%rd64, %r34, 4;
	add.s64 	%rd65, %rd2, %rd64;
	ld.global.f32 	%f48, [%rd65];
	mad.lo.s32 	%r35, %r39, %r17, %r1;
	mul.wide.s32 	%rd66, %r35, 4;
	add.s64 	%rd67, %rd1, %rd66;
	ld.global.f32 	%f49, [%rd67];
	fma.rn.f32 	%f50, %f48, %f49, %f52;
	st.global.f32 	[%rd3], %f50;
$L__BB5_12:
	ret;

}
	// .globl	_Z11mul_sub_incPfS_S_S_S_i
.visible .entry _Z11mul_sub_incPfS_S_S_S_i(
	.param .u64 .ptr .align 1 _Z11mul_sub_incPfS_S_S_S_i_param_0,
	.param .u64 .ptr .align 1 _Z11mul_sub_incPfS_S_S_S_i_param_1,
	.param .u64 .ptr .align 1 _Z11mul_sub_incPfS_S_S_S_i_param_2,
	.param .u64 .ptr .align 1 _Z11mul_sub_incPfS_S_S_S_i_param_3,
	.param .u64 .ptr .align 1 _Z11mul_sub_incPfS_S_S_S_i_param_4,
	.param .u32 _Z11mul_sub_incPfS_S_S_S_i_param_5
)
{
	.reg .pred 	%p<10>;
	.reg .b32 	%r<41>;
	.reg .b32 	%f<63>;
	.reg .b64 	%rd<74>;

	ld.param.u64 	%rd16, [_Z11mul_sub_incPfS_S_S_S_i_param_0];
	ld.param.u64 	%rd17, [_Z11mul_sub_incPfS_S_S_S_i_param_1];
	ld.param.u64 	%rd14, [_Z11mul_sub_incPfS_S_S_S_i_param_3];
	ld.param.u32 	%r18, [_Z11mul_sub_incPfS_S_S_S_i_param_5];
	cvta.to.global.u64 	%rd1, %rd17;
	cvta.to.global.u64 	%rd2, %rd16;
	mov.u32 	%r19, %ctaid.x;
	mov.u32 	%r20, %ntid.x;
	mov.u32 	%r21, %tid.x;
	mad.lo.s32 	%r1, %r19, %r20, %r21;
	mov.u32 	%r22, %ctaid.y;
	mov.u32 	%r23, %ntid.y;
	mov.u32 	%r24, %tid.y;
	mad.lo.s32 	%r2, %r22, %r23, %r24;
	max.s32 	%r25, %r2, %r1;
	setp.ge.s32 	%p1, %r25, %r18;
	@%p1 bra 	$L__BB6_13;
	cvta.to.global.u64 	%rd18, %rd14;
	mul.lo.s32 	%r3, %r18, %r2;
	add.s32 	%r4, %r3, %r1;
	mul.wide.s32 	%rd19, %r4, 4;
	add.s64 	%rd3, %rd18, %rd19;
	mov.b32 	%r39, 0;
	st.global.u32 	[%rd3], %r39;
	and.b32  	%r5, %r18, 7;
	setp.lt.u32 	%p2, %r18, 8;
	mov.f32 	%f62, 0f00000000;
	@%p2 bra 	$L__BB6_4;
	and.b32  	%r27, %r18, 2147483640;
	neg.s32 	%r37, %r27;
	mul.wide.s32 	%rd20, %r18, 4;
	add.s64 	%rd4, %rd1, %rd20;
	mul.wide.s32 	%rd21, %r18, 8;
	add.s64 	%rd5, %rd1, %rd21;
	mul.wide.s32 	%rd22, %r18, 12;
	add.s64 	%rd6, %rd1, %rd22;
	mul.wide.s32 	%rd23, %r18, 16;
	add.s64 	%rd7, %rd1, %rd23;
	mul.wide.s32 	%rd24, %r18, 24;
	add.s64 	%rd8, %rd1, %rd24;
	mul.wide.s32 	%rd25, %r18, 28;
	add.s64 	%rd9, %rd1, %rd25;
	mul.wide.u32 	%rd26, %r3, 4;
	add.s64 	%rd27, %rd26, %rd2;
	add.s64 	%rd73, %rd27, 16;
	mov.f32 	%f62, 0f00000000;
	mov.u32 	%r36, %r1;
$L__BB6_3:
	.pragma "nounroll";
	and.b32  	%r39, %r18, 2147483640;
	mul.wide.s32 	%rd28, %r36, 4;
	add.s64 	%rd29, %rd4, %rd28;
	add.s64 	%rd30, %rd5, %rd28;
	add.s64 	%rd31, %rd6, %rd28;
	add.s64 	%rd32, %rd7, %rd28;
	mul.wide.s32 	%rd33, %r18, 20;
	add.s64 	%rd34, %rd1, %rd28;
	add.s64 	%rd35, %rd34, %rd33;
	add.s64 	%rd36, %rd8, %rd28;
	add.s64 	%rd37, %rd9, %rd28;
	ld.global.f32 	%f12, [%rd73+-16];
	ld.global.f32 	%f13, [%rd34];
	fma.rn.f32 	%f14, %f12, %f13, %f62;
	st.global.f32 	[%rd3], %f14;
	ld.global.f32 	%f15, [%rd73+-12];
	ld.global.f32 	%f16, [%rd29];
	fma.rn.f32 	%f17, %f15, %f16, %f14;
	st.global.f32 	[%rd3], %f17;
	ld.global.f32 	%f18, [%rd73+-8];
	ld.global.f32 	%f19, [%rd30];
	fma.rn.f32 	%f20, %f18, %f19, %f17;
	st.global.f32 	[%rd3], %f20;
	ld.global.f32 	%f21, [%rd73+-4];
	ld.global.f32 	%f22, [%rd31];
	fma.rn.f32 	%f23, %f21, %f22, %f20;
	st.global.f32 	[%rd3], %f23;
	ld.global.f32 	%f24, [%rd73];
	ld.global.f32 	%f25, [%rd32];
	fma.rn.f32 	%f26, %f24, %f25, %f23;
	st.global.f32 	[%rd3], %f26;
	ld.global.f32 	%f27, [%rd73+4];
	ld.global.f32 	%f28, [%rd35];
	fma.rn.f32 	%f29, %f27, %f28, %f26;
	st.global.f32 	[%rd3], %f29;
	ld.global.f32 	%f30, [%rd73+8];
	ld.global.f32 	%f31, [%rd36];
	fma.rn.f32 	%f32, %f30, %f31, %f29;
	st.global.f32 	[%rd3], %f32;
	ld.global.f32 	%f33, [%rd73+12];
	ld.global.f32 	%f34, [%rd37];
	fma.rn.f32 	%f62, %f33, %f34, %f32;
	st.global.f32 	[%rd3], %f62;
	add.s32 	%r37, %r37, 8;
	shl.b32 	%r28, %r18, 3;
	add.s32 	%r36, %r36, %r28;
	add.s64 	%rd73, %rd73, 32;
	setp.ne.s32 	%p3, %r37, 0;
	@%p3 bra 	$L__BB6_3;
$L__BB6_4:
	setp.eq.s32 	%p4, %r5, 0;
	@%p4 bra 	$L__BB6_12;
	and.b32  	%r13, %r18, 3;
	setp.lt.u32 	%p5, %r5, 4;
	@%p5 bra 	$L__BB6_7;
	add.s32 	%r29, %r39, %r3;
	mul.wide.u32 	%rd38, %r29, 4;
	add.s64 	%rd39, %rd2, %rd38;
	ld.global.f32 	%f35, [%rd39];
	mad.lo.s32 	%r30, %r39, %r18, %r1;
	mul.wide.s32 	%rd40, %r30, 4;
	add.s64 	%rd41, %rd1, %rd40;
	ld.global.f32 	%f36, [%rd41];
	fma.rn.f32 	%f37, %f35, %f36, %f62;
	st.global.f32 	[%rd3], %f37;
	cvt.u64.u32 	%rd42, %r3;
	cvt.u64.u32 	%rd43, %r39;
	add.s64 	%rd44, %rd43, %rd42;
	shl.b64 	%rd45, %rd44, 2;
	add.s64 	%rd46, %rd2, %rd45;
	ld.global.f32 	%f38, [%rd46+4];
	mul.wide.s32 	%rd47, %r18, 4;
	add.s64 	%rd48, %rd41, %rd47;
	ld.global.f32 	%f39, [%rd48];
	fma.rn.f32 	%f40, %f38, %f39, %f37;
	st.global.f32 	[%rd3], %f40;
	ld.global.f32 	%f41, [%rd46+8];
	add.s64 	%rd49, %rd48, %rd47;
	ld.global.f32 	%f42, [%rd49];
	fma.rn.f32 	%f43, %f41, %f42, %f40;
	st.global.f32 	[%rd3], %f43;
	ld.global.f32 	%f44, [%rd46+12];
	add.s64 	%rd50, %rd49, %rd47;
	ld.global.f32 	%f45, [%rd50];
	fma.rn.f32 	%f62, %f44, %f45, %f43;
	st.global.f32 	[%rd3], %f62;
	add.s32 	%r39, %r39, 4;
$L__BB6_7:
	setp.eq.s32 	%p6, %r13, 0;
	@%p6 bra 	$L__BB6_12;
	setp.eq.s32 	%p7, %r13, 1;
	@%p7 bra 	$L__BB6_10;
	add.s32 	%r31, %r39, %r3;
	mul.wide.u32 	%rd51, %r31, 4;
	add.s64 	%rd52, %rd2, %rd51;
	ld.global.f32 	%f46, [%rd52];
	mad.lo.s32 	%r32, %r39, %r18, %r1;
	mul.wide.s32 	%rd53, %r32, 4;
	add.s64 	%rd54, %rd1, %rd53;
	ld.global.f32 	%f47, [%rd54];
	fma.rn.f32 	%f48, %f46, %f47, %f62;
	st.global.f32 	[%rd3], %f48;
	cvt.u64.u32 	%rd55, %r3;
	cvt.u64.u32 	%rd56, %r39;
	add.s64 	%rd57, %rd56, %rd55;
	shl.b64 	%rd58, %rd57, 2;
	add.s64 	%rd59, %rd2, %rd58;
	ld.global.f32 	%f49, [%rd59+4];
	mul.wide.s32 	%rd60, %r18, 4;
	add.s64 	%rd61, %rd54, %rd60;
	ld.global.f32 	%f50, [%rd61];
	fma.rn.f32 	%f62, %f49, %f50, %f48;
	st.global.f32 	[%rd3], %f62;
	add.s32 	%r39, %r39, 2;
$L__BB6_10:
	and.b32  	%r33, %r18, 1;
	setp.eq.b32 	%p8, %r33, 1;
	not.pred 	%p9, %p8;
	@%p9 bra 	$L__BB6_12;
	add.s32 	%r34, %r39, %r3;
	mul.wide.u32 	%rd62, %r34, 4;
	add.s64 	%rd63, %rd2, %rd62;
	ld.global.f32 	%f51, [%rd63];
	mad.lo.s32 	%r35, %r39, %r18, %r1;
	mul.wide.s32 	%rd64, %r35, 4;
	add.s64 	%rd65, %rd1, %rd64;
	ld.global.f32 	%f52, [%rd65];
	fma.rn.f32 	%f62, %f51, %f52, %f62;
	st.global.f32 	[%rd3], %f62;
$L__BB6_12:
	ld.param.u64 	%rd72, [_Z11mul_sub_incPfS_S_S_S_i_param_4];
	ld.param.u64 	%rd71, [_Z11mul_sub_incPfS_S_S_S_i_param_2];
	cvta.to.global.u64 	%rd66, %rd71;
	mul.wide.s32 	%rd67, %r4, 4;
	add.s64 	%rd68, %rd66, %rd67;
	ld.global.f32 	%f53, [%rd68];
	sub.f32 	%f54, %f53, %f62;
	st.global.f32 	[%rd3], %f54;
	ld.global.f32 	%f55, [%rd68];
	cvta.to.global.u64 	%rd69, %rd72;
	add.s64 	%rd70, %rd69, %rd67;
	ld.global.f32 	%f56, [%rd70];
	add.f32 	%f57, %f55, %f56;
	st.global.f32 	[%rd70], %f57;
$L__BB6_13:
	ret;

}
	// .globl	_Z15mul_inc_inc_incPfS_S_S_S_S_i
.visible .entry _Z15mul_inc_inc_incPfS_S_S_S_S_i(
	.param .u64 .ptr .align 1 _Z15mul_inc_inc_incPfS_S_S_S_S_i_param_0,
	.param .u64 .ptr .align 1 _Z15mul_inc_inc_incPfS_S_S_S_S_i_param_1,
	.param .u64 .ptr .align 1 _Z15mul_inc_inc_incPfS_S_S_S_S_i_param_2,
	.param .u64 .ptr .align 1 _Z15mul_inc_inc_incPfS_S_S_S_S_i_param_3,
	.param .u64 .ptr .align 1 _Z15mul_inc_inc_incPfS_S_S_S_S_i_param_4,
	.param .u64 .ptr .align 1 _Z15mul_inc_inc_incPfS_S_S_S_S_i_param_5,
	.param .u32 _Z15mul_inc_inc_incPfS_S_S_S_S_i_param_6
)
{
	.reg .pred 	%p<10>;
	.reg .b32 	%r<41>;
	.reg .b32 	%f<65>;
	.reg .b64 	%rd<78>;

	ld.param.u64 	%rd17, [_Z15mul_inc_inc_incPfS_S_S_S_S_i_param_0];
	ld.param.u64 	%rd18, [_Z15mul_inc_inc_incPfS_S_S_S_S_i_param_1];
	ld.param.u64 	%rd13, [_Z15mul_inc_inc_incPfS_S_S_S_S_i_param_2];
	ld.param.u32 	%r18, [_Z15mul_inc_inc_incPfS_S_S_S_S_i_param_6];
	cvta.to.global.u64 	%rd1, %rd18;
	cvta.to.global.u64 	%rd2, %rd17;
	mov.u32 	%r19, %ctaid.x;
	mov.u32 	%r20, %ntid.x;
	mov.u32 	%r21, %tid.x;
	mad.lo.s32 	%r1, %r19, %r20, %r21;
	mov.u32 	%r22, %ctaid.y;
	mov.u32 	%r23, %ntid.y;
	mov.u32 	%r24, %tid.y;
	mad.lo.s32 	%r2, %r22, %r23, %r24;
	max.s32 	%r25, %r2, %r1;
	setp.ge.s32 	%p1, %r25, %r18;
	@%p1 bra 	$L__BB7_13;
	cvta.to.global.u64 	%rd19, %rd13;
	mul.lo.s32 	%r3, %r18, %r2;
	add.s32 	%r4, %r3, %r1;
	mul.wide.s32 	%rd20, %r4, 4;
	add.s64 	%rd3, %rd19, %rd20;
	mov.b32 	%r39, 0;
	st.global.u32 	[%rd3], %r39;
	and.b32  	%r5, %r18, 7;
	setp.lt.u32 	%p2, %r18, 8;
	mov.f32 	%f64, 0f00000000;
	@%p2 bra 	$L__BB7_4;
	and.b32  	%r27, %r18, 2147483640;
	neg.s32 	%r37, %r27;
	mul.wide.s32 	%rd21, %r18, 4;
	add.s64 	%rd4, %rd1, %rd21;
	mul.wide.s32 	%rd22, %r18, 8;
	add.s64 	%rd5, %rd1, %rd22;
	mul.wide.s32 	%rd23, %r18, 12;
	add.s64 	%rd6, %rd1, %rd23;
	mul.wide.s32 	%rd24, %r18, 16;
	add.s64 	%rd7, %rd1, %rd24;
	mul.wide.s32 	%rd25, %r18, 20;
	add.s64 	%rd8, %rd1, %rd25;
	mul.wide.s32 	%rd26, %r18, 28;
	add.s64 	%rd9, %rd1, %rd26;
	mul.wide.u32 	%rd27, %r3, 4;
	add.s64 	%rd28, %rd27, %rd2;
	add.s64 	%rd77, %rd28, 16;
	mov.f32 	%f64, 0f00000000;
	mov.u32 	%r36, %r1;
$L__BB7_3:
	.pragma "nounroll";
	and.b32  	%r39, %r18, 2147483640;
	mul.wide.s32 	%rd29, %r36, 4;
	add.s64 	%rd30, %rd4, %rd29;
	add.s64 	%rd31, %rd5, %rd29;
	add.s64 	%rd32, %rd6, %rd29;
	add.s64 	%rd33, %rd7, %rd29;
	add.s64 	%rd34, %rd8, %rd29;
	mul.wide.s32 	%rd35, %r18, 24;
	add.s64 	%rd36, %rd1, %rd29;
	add.s64 	%rd37, %rd36, %rd35;
	add.s64 	%rd38, %rd9, %rd29;
	ld.global.f32 	%f12, [%rd77+-16];
	ld.global.f32 	%f13, [%rd36];
	fma.rn.f32 	%f14, %f12, %f13, %f64;
	st.global.f32 	[%rd3], %f14;
	ld.global.f32 	%f15, [%rd77+-12];
	ld.global.f32 	%f16, [%rd30];
	fma.rn.f32 	%f17, %f15, %f16, %f14;
	st.global.f32 	[%rd3], %f17;
	ld.global.f32 	%f18, [%rd77+-8];
	ld.global.f32 	%f19, [%rd31];
	fma.rn.f32 	%f20, %f18, %f19, %f17;
	st.global.f32 	[%rd3], %f20;
	ld.global.f32 	%f21, [%rd77+-4];
	ld.global.f32 	%f22, [%rd32];
	fma.rn.f32 	%f23, %f21, %f22, %f20;
	st.global.f32 	[%rd3], %f23;
	ld.global.f32 	%f24, [%rd77];
	ld.global.f32 	%f25, [%rd33];
	fma.rn.f32 	%f26, %f24, %f25, %f23;
	st.global.f32 	[%rd3], %f26;
	ld.global.f32 	%f27, [%rd77+4];
	ld.global.f32 	%f28, [%rd34];
	fma.rn.f32 	%f29, %f27, %f28, %f26;
	st.global.f32 	[%rd3], %f29;
	ld.global.f32 	%f30, [%rd77+8];
	ld.global.f32 	%f31, [%rd37];
	fma.rn.f32 	%f32, %f30, %f31, %f29;
	st.global.f32 	[%rd3], %f32;
	ld.global.f32 	%f33, [%rd77+12];
	ld.global.f32 	%f34, [%rd38];
	fma.rn.f32 	%f64, %f33, %f34, %f32;
	st.global.f32 	[%rd3], %f64;
	add.s32 	%r37, %r37, 8;
	shl.b32 	%r28, %r18, 3;
	add.s32 	%r36, %r36, %r28;
	add.s64 	%rd77, %rd77, 32;
	setp.ne.s32 	%p3, %r37, 0;
	@%p3 bra 	$L__BB7_3;
$L__BB7_4:
	setp.eq.s32 	%p4, %r5, 0;
	@%p4 bra 	$L__BB7_12;
	and.b32  	%r13, %r18, 3;
	setp.lt.u32 	%p5, %r5, 4;
	@%p5 bra 	$L__BB7_7;
	add.s32 	%r29, %r39, %r3;
	mul.wide.u32 	%rd39, %r29, 4;
	add.s64 	%rd40, %rd2, %rd39;
	ld.global.f32 	%f35, [%rd40];
	mad.lo.s32 	%r30, %r39, %r18, %r1;
	mul.wide.s32 	%rd41, %r30, 4;
	add.s64 	%rd42, %rd1, %rd41;
	ld.global.f32 	%f36, [%rd42];
	fma.rn.f32 	%f37, %f35, %f36, %f64;
	st.global.f32 	[%rd3], %f37;
	cvt.u64.u32 	%rd43, %r3;
	cvt.u64.u32 	%rd44, %r39;
	add.s64 	%rd45, %rd44, %rd43;
	shl.b64 	%rd46, %rd45, 2;
	add.s64 	%rd47, %rd2, %rd46;
	ld.global.f32 	%f38, [%rd47+4];
	mul.wide.s32 	%rd48, %r18, 4;
	add.s64 	%rd49, %rd42, %rd48;
	ld.global.f32 	%f39, [%rd49];
	fma.rn.f32 	%f40, %f38, %f39, %f37;
	st.global.f32 	[%rd3], %f40;
	ld.global.f32 	%f41, [%rd47+8];
	add.s64 	%rd50, %rd49, %rd48;
	ld.global.f32 	%f42, [%rd50];
	fma.rn.f32 	%f43, %f41, %f42, %f40;
	st.global.f32 	[%rd3], %f43;
	ld.global.f32 	%f44, [%rd47+12];
	add.s64 	%rd51, %rd50, %rd48;
	ld.global.f32 	%f45, [%rd51];
	fma.rn.f32 	%f64, %f44, %f45, %f43;
	st.global.f32 	[%rd3], %f64;
	add.s32 	%r39, %r39, 4;
$L__BB7_7:
	setp.eq.s32 	%p6, %r13, 0;
	@%p6 bra 	$L__BB7_12;
	setp.eq.s32 	%p7, %r13, 1;
	@%p7 bra 	$L__BB7_10;
	add.s32 	%r31, %r39, %r3;
	mul.wide.u32 	%rd52, %r31, 4;
	add.s64 	%rd53, %rd2, %rd52;
	ld.global.f32 	%f46, [%rd53];
	mad.lo.s32 	%r32, %r39, %r18, %r1;
	mul.wide.s32 	%rd54, %r32, 4;
	add.s64 	%rd55, %rd1, %rd54;
	ld.global.f32 	%f47, [%rd55];
	fma.rn.f32 	%f48, %f46, %f47, %f64;
	st.global.f32 	[%rd3], %f48;
	cvt.u64.u32 	%rd56, %r3;
	cvt.u64.u32 	%rd57, %r39;
	add.s64 	%rd58, %rd57, %rd56;
	shl.b64 	%rd59, %rd58, 2;
	add.s64 	%rd60, %rd2, %rd59;
	ld.global.f32 	%f49, [%rd60+4];
	mul.wide.s32 	%rd61, %r18, 4;
	add.s64 	%rd62, %rd55, %rd61;
	ld.global.f32 	%f50, [%rd62];
	fma.rn.f32 	%f64, %f49, %f50, %f48;
	st.global.f32 	[%rd3], %f64;
	add.s32 	%r39, %r39, 2;
$L__BB7_10:
	and.b32  	%r33, %r18, 1;
	setp.eq.b32 	%p8, %r33, 1;
	not.pred 	%p9, %p8;
	@%p9 bra 	$L__BB7_12;
	add.s32 	%r34, %r39, %r3;
	mul.wide.u32 	%rd63, %r34, 4;
	add.s64 	%rd64, %rd2, %rd63;
	ld.global.f32 	%f51, [%rd64];
	mad.lo.s32 	%r35, %r39, %r18, %r1;
	mul.wide.s32 	%rd65, %r35, 4;
	add.s64 	%rd66, %rd1, %rd65;
	ld.global.f32 	%f52, [%rd66];
	fma.rn.f32 	%f64, %f51, %f52, %f64;
	st.global.f32 	[%rd3], %f64;
$L__BB7_12:
	ld.param.u64 	%rd76, [_Z15mul_inc_inc_incPfS_S_S_S_S_i_param_5];
	ld.param.u64 	%rd75, [_Z15mul_inc_inc_incPfS_S_S_S_S_i_param_4];
	ld.param.u64 	%rd74, [_Z15mul_inc_inc_incPfS_S_S_S_S_i_param_3];
	cvta.to.global.u64 	%rd67, %rd75;
	mul.wide.s32 	%rd68, %r4, 4;
	add.s64 	%rd69, %rd67, %rd68;
	ld.global.f32 	%f53, [%rd69];
	add.f32 	%f54, %f64, %f53;
	st.global.f32 	[%rd69], %f54;
	cvta.to.global.u64 	%rd70, %rd76;
	add.s64 	%rd71, %rd70, %rd68;
	ld.global.f32 	%f55, [%rd71];
	add.f32 	%f56, %f54, %f55;
	st.global.f32 	[%rd71], %f56;
	cvta.to.global.u64 	%rd72, %rd74;
	add.s64 	%rd73, %rd72, %rd68;
	ld.global.f32 	%f57, [%rd73];
	ld.global.f32 	%f58, [%rd69];
	add.f32 	%f59, %f57, %f58;
	st.global.f32 	[%rd69], %f59;
$L__BB7_13:
	ret;

}


// ===== COMPILED SASS (sm_100) =====

	.target	sm_100

	.elftype	@"ET_EXEC"


//--------------------- .note.nv.tkinfo           --------------------------
	.section	.note.nv.tkinfo,"",@"SHT_NOTE"
	.sectionflags	@"SHF_NOTE_NV_TKINFO"
	.tkinfo
        /*0018*/ 	.word	0x00000002
        /*0030*/ 	.string	""
        /*0030*/ 	.string	"ptxas"
        /*0030*/ 	.string	"Cuda compilation tools, release 13.0, V13.0.88"
        /*0030*/ 	.string	"Build cuda_13.0.r13.0/compiler.36424714_0"
        /*0030*/ 	.string	"-arch sm_100 -m 64 "



//--------------------- .note.nv.cuinfo           --------------------------
	.section	.note.nv.cuinfo,"",@"SHT_NOTE"
	.sectionflags	@"SHF_NOTE_NV_CUINFO"
        /*0018*/ 	.short	0x0002
        /*001a*/ 	.short	0x0064
        /*001c*/ 	.short	0x0082
	.zero		2


//--------------------- .nv.info                  --------------------------
	.section	.nv.info,"",@"SHT_CUDA_INFO"
	.align	4


	//----- nvinfo : EIATTR_REGCOUNT
	.align		4
        /*0000*/ 	.byte	0x04, 0x2f
        /*0002*/ 	.short	(.L_1 - .L_0)
	.align		4
.L_0:
        /*0004*/ 	.word	index@(_Z5splitPfS_S_S_S_i)
        /*0008*/ 	.word	0x00000016


	//----- nvinfo : EIATTR_FRAME_SIZE
	.align		4
.L_1:
        /*000c*/ 	.byte	0x04, 0x11
        /*000e*/ 	.short	(.L_3 - .L_2)
	.align		4
.L_2:
        /*0010*/ 	.word	index@(_Z5splitPfS_S_S_S_i)
        /*0014*/ 	.word	0x00000000


	//----- nvinfo : EIATTR_REGCOUNT
	.align		4
.L_3:
        /*0018*/ 	.byte	0x04, 0x2f
        /*001a*/ 	.short	(.L_5 - .L_4)
	.align		4
.L_4:
        /*001c*/ 	.word	index@(_Z5mergePfS_S_S_S_i)
        /*0020*/ 	.word	0x00000018


	//----- nvinfo : EIATTR_FRAME_SIZE
	.align		4
.L_5:
        /*0024*/ 	.byte	0x04, 0x11
        /*0026*/ 	.short	(.L_7 - .L_6)
	.align		4
.L_6:
        /*0028*/ 	.word	index@(_Z5mergePfS_S_S_S_i)
        /*002c*/ 	.word	0x00000000


	//----- nvinfo : EIATTR_REGCOUNT
	.align		4
.L_7:
        /*0030*/ 	.byte	0x04, 0x2f
        /*0032*/ 	.short	(.L_9 - .L_8)
	.align		4
.L_8:
        /*0034*/ 	.word	index@(_Z3addPfS_S_i)
        /*0038*/ 	.word	0x0000000c


	//----- nvinfo : EIATTR_FRAME_SIZE
	.align		4
.L_9:
        /*003c*/ 	.byte	0x04, 0x11
        /*003e*/ 	.short	(.L_11 - .L_10)
	.align		4
.L_10:
        /*0040*/ 	.word	index@(_Z3addPfS_S_i)
        /*0044*/ 	.word	0x00000000


	//----- nvinfo : EIATTR_REGCOUNT
	.align		4
.L_11:
        /*0048*/ 	.byte	0x04, 0x2f
        /*004a*/ 	.short	(.L_13 - .L_12)
	.align		4
.L_12:
        /*004c*/ 	.word	index@(_Z3subPfS_S_i)
        /*0050*/ 	.word	0x0000000c


	//----- nvinfo : EIATTR_FRAME_SIZE
	.align		4
.L_13:
        /*0054*/ 	.byte	0x04, 0x11
        /*0056*/ 	.short	(.L_15 - .L_14)
	.align		4
.L_14:
        /*0058*/ 	.word	index@(_Z3subPfS_S_i)
        /*005c*/ 	.word	0x00000000


	//----- nvinfo : EIATTR_REGCOUNT
	.align		4
.L_15:
        /*0060*/ 	.byte	0x04, 0x2f
        /*0062*/ 	.short	(.L_17 - .L_16)
	.align		4
.L_16:
        /*0064*/ 	.word	index@(_Z3mulPfS_S_i)
        /*0068*/ 	.word	0x00000018


	//----- nvinfo : EIATTR_FRAME_SIZE
	.align		4
.L_17:
        /*006c*/ 	.byte	0x04, 0x11
        /*006e*/ 	.short	(.L_19 - .L_18)
	.align		4
.L_18:
        /*0070*/ 	.word	index@(_Z3mulPfS_S_i)
        /*0074*/ 	.word	0x00000000


	//----- nvinfo : EIATTR_REGCOUNT
	.align		4
.L_19:
        /*0078*/ 	.byte	0x04, 0x2f
        /*007a*/ 	.short	(.L_21 - .L_20)
	.align		4
.L_20:
        /*007c*/ 	.word	index@(_Z7mul_addPfS_S_S_i)
        /*0080*/ 	.word	0x00000018


	//----- nvinfo : EIATTR_FRAME_SIZE
	.align		4
.L_21:
        /*0084*/ 	.byte	0x04, 0x11
        /*0086*/ 	.short	(.L_23 - .L_22)
	.align		4
.L_22:
        /*0088*/ 	.word	index@(_Z7mul_addPfS_S_S_i)
        /*008c*/ 	.word	0x00000000


	//----- nvinfo : EIATTR_REGCOUNT
	.align		4
.L_23:
        /*0090*/ 	.byte	0x04, 0x2f
        /*0092*/ 	.short	(.L_25 - .L_24)
	.align		4
.L_24:
        /*0094*/ 	.word	index@(_Z11mul_sub_incPfS_S_S_S_i)
        /*0098*/ 	.word	0x00000018


	//----- nvinfo : EIATTR_FRAME_SIZE
	.align		4
.L_25:
        /*009c*/ 	.byte	0x04, 0x11
        /*009e*/ 	.short	(.L_27 - .L_26)
	.align		4
.L_26:
        /*00a0*/ 	.word	index@(_Z11mul_sub_incPfS_S_S_S_i)
        /*00a4*/ 	.word	0x00000000


	//----- nvinfo : EIATTR_REGCOUNT
	.align		4
.L_27:
        /*00a8*/ 	.byte	0x04, 0x2f
        /*00aa*/ 	.short	(.L_29 - .L_28)
	.align		4
.L_28:
        /*00ac*/ 	.word	index@(_Z15mul_inc_inc_incPfS_S_S_S_S_i)
        /*00b0*/ 	.word	0x0000001a


	//----- nvinfo : EIATTR_FRAME_SIZE
	.align		4
.L_29:
        /*00b4*/ 	.byte	0x04, 0x11
        /*00b6*/ 	.short	(.L_31 - .L_30)
	.align		4
.L_30:
        /*00b8*/ 	.word	index@(_Z15mul_inc_inc_incPfS_S_S_S_S_i)
        /*00bc*/ 	.word	0x00000000


	//----- nvinfo : EIATTR_MIN_STACK_SIZE
	.align		4
.L_31:
        /*00c0*/ 	.byte	0x04, 0x12
        /*00c2*/ 	.short	(.L_33 - .L_32)
	.align		4
.L_32:
        /*00c4*/ 	.word	index@(_Z15mul_inc_inc_incPfS_S_S_S_S_i)
        /*00c8*/ 	.word	0x00000000


	//----- nvinfo : EIATTR_MIN_STACK_SIZE
	.align		4
.L_33:
        /*00cc*/ 	.byte	0x04, 0x12
        /*00ce*/ 	.short	(.L_35 - .L_34)
	.align		4
.L_34:
        /*00d0*/ 	.word	index@(_Z11mul_sub_incPfS_S_S_S_i)
        /*00d4*/ 	.word	0x00000000


	//----- nvinfo : EIATTR_MIN_STACK_SIZE
	.align		4
.L_35:
        /*00d8*/ 	.byte	0x04, 0x12
        /*00da*/ 	.short	(.L_37 - .L_36)
	.align		4
.L_36:
        /*00dc*/ 	.word	index@(_Z7mul_addPfS_S_S_i)
        /*00e0*/ 	.word	0x00000000


	//----- nvinfo : EIATTR_MIN_STACK_SIZE
	.align		4
.L_37:
        /*00e4*/ 	.byte	0x04, 0x12
        /*00e6*/ 	.short	(.L_39 - .L_38)
	.align		4
.L_38:
        /*00e8*/ 	.word	index@(_Z3mulPfS_S_i)
        /*00ec*/ 	.word	0x00000000


	//----- nvinfo : EIATTR_MIN_STACK_SIZE
	.align		4
.L_39:
        /*00f0*/ 	.byte	0x04, 0x12
        /*00f2*/ 	.short	(.L_41 - .L_40)
	.align		4
.L_40:
        /*00f4*/ 	.word	index@(_Z3subPfS_S_i)
        /*00f8*/ 	.word	0x00000000


	//----- nvinfo : EIATTR_MIN_STACK_SIZE
	.align		4
.L_41:
        /*00fc*/ 	.byte	0x04, 0x12
        /*00fe*/ 	.short	(.L_43 - .L_42)
	.align		4
.L_42:
        /*0100*/ 	.word	index@(_Z3addPfS_S_i)
        /*0104*/ 	.word	0x00000000


	//----- nvinfo : EIATTR_MIN_STACK_SIZE
	.align		4
.L_43:
        /*0108*/ 	.byte	0x04, 0x12
        /*010a*/ 	.short	(.L_45 - .L_44)
	.align		4
.L_44:
        /*010c*/ 	.word	index@(_Z5mergePfS_S_S_S_i)
        /*0110*/ 	.word	0x00000000


	//----- nvinfo : EIATTR_MIN_STACK_SIZE
	.align		4
.L_45:
        /*0114*/ 	.byte	0x04, 0x12
        /*0116*/ 	.short	(.L_47 - .L_46)
	.align		4
.L_46:
        /*0118*/ 	.word	index@(_Z5splitPfS_S_S_S_i)
        /*011c*/ 	.word	0x00000000
.L_47:


//--------------------- .nv.compat                --------------------------
	.section	.nv.compat,"",@"SHT_CUDA_COMPAT_INFO"
	.align	4
        /*0000*/ 	.byte	0x02, 0x09, 0x00, 0x00, 0x02, 0x02, 0x01, 0x00, 0x02, 0x05, 0x05, 0x00, 0x03, 0x07, 0x01, 0x01
        /*0010*/ 	.byte	0x02, 0x03, 0x00, 0x00, 0x02, 0x06, 0x01, 0x00, 0x04, 0x0b, 0x08, 0x00, 0x09, 0x00, 0x00, 0x00
        /*0020*/ 	.byte	0x00, 0x00, 0x00, 0x00


//--------------------- .nv.info._Z15mul_inc_inc_incPfS_S_S_S_S_i --------------------------
	.section	.nv.info._Z15mul_inc_inc_incPfS_S_S_S_S_i,"",@"SHT_CUDA_INFO"
	.sectionflags	@""
	.align	4


	//----- nvinfo : EIATTR_CUDA_API_VERSION
	.align		4
        /*0000*/ 	.byte	0x04, 0x37
        /*0002*/ 	.short	(.L_49 - .L_48)
.L_48:
        /*0004*/ 	.word	0x00000082


	//----- nvinfo : EIATTR_KPARAM_INFO
	.align		4
.L_49:
        /*0008*/ 	.byte	0x04, 0x17
        /*000a*/ 	.short	(.L_51 - .L_50)
.L_50:
        /*000c*/ 	.word	0x00000000
        /*0010*/ 	.short	0x0006
        /*0012*/ 	.short	0x0030
        /*0014*/ 	.byte	0x00, 0xf0, 0x11, 0x00


	//----- nvinfo : EIATTR_KPARAM_INFO
	.align		4
.L_51:
        /*0018*/ 	.byte	0x04, 0x17
        /*001a*/ 	.short	(.L_53 - .L_52)
.L_52:
        /*001c*/ 	.word	0x00000000
        /*0020*/ 	.short	0x0005
        /*0022*/ 	.short	0x0028
        /*0024*/ 	.byte	0x00, 0xf5, 0x21, 0x00


	//----- nvinfo : EIATTR_KPARAM_INFO
	.align		4
.L_53:
        /*0028*/ 	.byte	0x04, 0x17
        /*002a*/ 	.short	(.L_55 - .L_54)
.L_54:
        /*002c*/ 	.word	0x00000000
        /*0030*/ 	.short	0x0004
        /*0032*/ 	.short	0x0020
        /*0034*/ 	.byte	0x00, 0xf5, 0x21, 0x00


	//----- nvinfo : EIATTR_KPARAM_INFO
	.align		4
.L_55:
        /*0038*/ 	.byte	0x04, 0x17
        /*003a*/ 	.short	(.L_57 - .L_56)
.L_56:
        /*003c*/ 	.word	0x00000000
        /*0040*/ 	.short	0x0003
        /*0042*/ 	.short	0x0018
        /*0044*/ 	.byte	0x00, 0xf5, 0x21, 0x00


	//----- nvinfo : EIATTR_KPARAM_INFO
	.align		4
.L_57:
        /*0048*/ 	.byte	0x04, 0x17
        /*004a*/ 	.short	(.L_59 - .L_58)
.L_58:
        /*004c*/ 	.word	0x00000000
        /*0050*/ 	.short	0x0002
        /*0052*/ 	.short	0x0010
        /*0054*/ 	.byte	0x00, 0xf5, 0x21, 0x00


	//----- nvinfo : EIATTR_KPARAM_INFO
	.align		4
.L_59:
        /*0058*/ 	.byte	0x04, 0x17
        /*005a*/ 	.short	(.L_61 - .L_60)
.L_60:
        /*005c*/ 	.word	0x00000000
        /*0060*/ 	.short	0x0001
        /*0062*/ 	.short	0x0008
        /*0064*/ 	.byte	0x00, 0xf5, 0x21, 0x00


	//----- nvinfo : EIATTR_KPARAM_INFO
	.align		4
.L_61:
        /*0068*/ 	.byte	0x04, 0x17
        /*006a*/ 	.short	(.L_63 - .L_62)
.L_62:
        /*006c*/ 	.word	0x00000000
        /*0070*/ 	.short	0x0000
        /*0072*/ 	.short	0x0000
        /*0074*/ 	.byte	0x00, 0xf5, 0x21, 0x00


	//----- nvinfo : EIATTR_SPARSE_MMA_MASK
	.align		4
.L_63:
        /*0078*/ 	.byte	0x03, 0x50
        /*007a*/ 	.short	0x0000


	//----- nvinfo : EIATTR_MAXREG_COUNT
	.align		4
        /*007c*/ 	.byte	0x03, 0x1b
        /*007e*/ 	.short	0x00ff


	//----- nvinfo : EIATTR_MERCURY_ISA_VERSION
	.align		4
        /*0080*/ 	.byte	0x03, 0x5f
        /*0082*/ 	.short	0x0101


	//----- nvinfo : EIATTR_VRC_CTA_INIT_COUNT
	.align		4
        /*0084*/ 	.byte	0x02, 0x4a
	.zero		1
	.zero		1


	//----- nvinfo : EIATTR_EXIT_INSTR_OFFSETS
	.align		4
        /*0088*/ 	.byte	0x04, 0x1c
        /*008a*/ 	.short	(.L_65 - .L_64)


	//   ....[0]....
.L_64:
        /*008c*/ 	.word	0x000000c0


	//   ....[1]....
        /*0090*/ 	.word	0x00000c30


	//----- nvinfo : EIATTR_CBANK_PARAM_SIZE
	.align		4
.L_65:
        /*0094*/ 	.byte	0x03, 0x19
        /*0096*/ 	.short	0x0034


	//----- nvinfo : EIATTR_PARAM_CBANK
	.align		4
        /*0098*/ 	.byte	0x04, 0x0a
        /*009a*/ 	.short	(.L_67 - .L_66)
	.align		4
.L_66:
        /*009c*/ 	.word	index@(.nv.constant0._Z15mul_inc_inc_incPfS_S_S_S_S_i)
        /*00a0*/ 	.short	0x0380
        /*00a2*/ 	.short	0x0034


	//----- nvinfo : EIATTR_SW_WAR
	.align		4
.L_67:
        /*00a4*/ 	.byte	0x04, 0x36
        /*00a6*/ 	.short	(.L_69 - .L_68)
.L_68:
        /*00a8*/ 	.word	0x00000008
.L_69:


//--------------------- .nv.info._Z11mul_sub_incPfS_S_S_S_i --------------------------
	.section	.nv.info._Z11mul_sub_incPfS_S_S_S_i,"",@"SHT_CUDA_INFO"
	.sectionflags	@""
	.align	4


	//----- nvinfo : EIATTR_CUDA_API_VERSION
	.align		4
        /*0000*/ 	.byte	0x04, 0x37
        /*0002*/ 	.short	(.L_71 - .L_70)
.L_70:
        /*0004*/ 	.word	0x00000082


	//----- nvinfo : EIATTR_KPARAM_INFO
	.align		4
.L_71:
        /*0008*/ 	.byte	0x04, 0x17
        /*000a*/ 	.short	(.L_73 - .L_72)
.L_72:
        /*000c*/ 	.word	0x00000000
        /*0010*/ 	.short	0x0005
        /*0012*/ 	.short	0x0028
        /*0014*/ 	.byte	0x00, 0xf0, 0x11, 0x00


	//----- nvinfo : EIATTR_KPARAM_INFO
	.align		4
.L_73:
        /*0018*/ 	.byte	0x04, 0x17
        /*001a*/ 	.short	(.L_75 - .L_74)
.L_74:
        /*001c*/ 	.word	0x00000000
        /*0020*/ 	.short	0x0004
        /*0022*/ 	.short	0x0020
        /*0024*/ 	.byte	0x00, 0xf5, 0x21, 0x00


	//----- nvinfo : EIATTR_KPARAM_INFO
	.align		4
.L_75:
        /*0028*/ 	.byte	0x04, 0x17
        /*002a*/ 	.short	(.L_77 - .L_76)
.L_76:
        /*002c*/ 	.word	0x00000000
        /*0030*/ 	.short	0x0003
        /*0032*/ 	.short	0x0018
        /*0034*/ 	.byte	0x00, 0xf5, 0x21, 0x00


	//----- nvinfo : EIATTR_KPARAM_INFO
	.align		4
.L_77:
        /*0038*/ 	.byte	0x04, 0x17
        /*003a*/ 	.short	(.L_79 - .L_78)
.L_78:
        /*003c*/ 	.word	0x00000000
        /*0040*/ 	.short	0x0002
        /*0042*/ 	.short	0x0010
        /*0044*/ 	.byte	0x00, 0xf5, 0x21, 0x00


	//----- nvinfo : EIATTR_KPARAM_INFO
	.align		4
.L_79:
        /*0048*/ 	.byte	0x04, 0x17
        /*004a*/ 	.short	(.L_81 - .L_80)
.L_80:
        /*004c*/ 	.word	0x00000000
        /*0050*/ 	.short	0x0001
        /*0052*/ 	.short	0x0008
        /*0054*/ 	.byte	0x00, 0xf5, 0x21, 0x00


	//----- nvinfo : EIATTR_KPARAM_INFO
	.align		4
.L_81:
        /*0058*/ 	.byte	0x04, 0x17
        /*005a*/ 	.short	(.L_83 - .L_82)
.L_82:
        /*005c*/ 	.word	0x00000000
        /*0060*/ 	.short	0x0000
        /*0062*/ 	.short	0x0000
        /*0064*/ 	.byte	0x00, 0xf5, 0x21, 0x00


	//----- nvinfo : EIATTR_SPARSE_MMA_MASK
	.align		4
.L_83:
        /*0068*/ 	.byte	0x03, 0x50
        /*006a*/ 	.short	0x0000


	//----- nvinfo : EIATTR_MAXREG_COUNT
	.align		4
        /*006c*/ 	.byte	0x03, 0x1b
        /*006e*/ 	.short	0x00ff


	//----- nvinfo : EIATTR_MERCURY_ISA_VERSION
	.align		4
        /*0070*/ 	.byte	0x03, 0x5f
        /*0072*/ 	.short	0x0101


	//----- nvinfo : EIATTR_VRC_CTA_INIT_COUNT
	.align		4
        /*0074*/ 	.byte	0x02, 0x4a
	.zero		1
	.zero		1


	//----- nvinfo : EIATTR_EXIT_INSTR_OFFSETS
	.align		4
        /*0078*/ 	.byte	0x04, 0x1c
        /*007a*/ 	.short	(.L_85 - .L_84)


	//   ....[0]....
.L_84:
        /*007c*/ 	.word	0x000000c0


	//   ....[1]....
        /*0080*/ 	.word	0x00000be0


	//----- nvinfo : EIATTR_CBANK_PARAM_SIZE
	.align		4
.L_85:
        /*0084*/ 	.byte	0x03, 0x19
        /*0086*/ 	.short	0x002c


	//----- nvinfo : EIATTR_PARAM_CBANK
	.align		4
        /*0088*/ 	.byte	0x04, 0x0a
        /*008a*/ 	.short	(.L_87 - .L_86)
	.align		4
.L_86:
        /*008c*/ 	.word	index@(.nv.constant0._Z11mul_sub_incPfS_S_S_S_i)
        /*0090*/ 	.short	0x0380
        /*0092*/ 	.short	0x002c


	//----- nvinfo : EIATTR_SW_WAR
	.align		4
.L_87:
        /*0094*/ 	.byte	0x04, 0x36
        /*0096*/ 	.short	(.L_89 - .L_88)
.L_88:
        /*0098*/ 	.word	0x00000008
.L_89:


//--------------------- .nv.info._Z7mul_addPfS_S_S_i --------------------------
	.section	.nv.info._Z7mul_addPfS_S_S_i,"",@"SHT_CUDA_INFO"
	.sectionflags	@""
	.align	4


	//----- nvinfo : EIATTR_CUDA_API_VERSION
	.align		4
        /*0000*/ 	.byte	0x04, 0x37
        /*0002*/ 	.short	(.L_91 - .L_90)
.L_90:
        /*0004*/ 	.word	0x00000082


	//----- nvinfo : EIATTR_KPARAM_INFO
	.align		4
.L_91:
        /*0008*/ 	.byte	0x04, 0x17
        /*000a*/ 	.short	(.L_93 - .L_92)
.L_92:
        /*000c*/ 	.word	0x00000000
        /*0010*/ 	.short	0x0004
        /*0012*/ 	.short	0x0020
        /*0014*/ 	.byte	0x00, 0xf0, 0x11, 0x00


	//----- nvinfo : EIATTR_KPARAM_INFO
	.align		4
.L_93:
        /*0018*/ 	.byte	0x04, 0x17
        /*001a*/ 	.short	(.L_95 - .L_94)
.L_94:
        /*001c*/ 	.word	0x00000000
        /*0020*/ 	.short	0x0003
        /*0022*/ 	.short	0x0018
        /*0024*/ 	.byte	0x00, 0xf5, 0x21, 0x00


	//----- nvinfo : EIATTR_KPARAM_INFO
	.align		4
.L_95:
        /*0028*/ 	.byte	0x04, 0x17
        /*002a*/ 	.short	(.L_97 - .L_96)
.L_96:
        /*002c*/ 	.word	0x00000000
        /*0030*/ 	.short	0x0002
        /*0032*/ 	.short	0x0010
        /*0034*/ 	.byte	0x00, 0xf5, 0x21, 0x00


	//----- nvinfo : EIATTR_KPARAM_INFO
	.align		4
.L_97:
        /*0038*/ 	.byte	0x04, 0x17
        /*003a*/ 	.short	(.L_99 - .L_98)
.L_98:
        /*003c*/ 	.word	0x00000000
        /*0040*/ 	.short	0x0001
        /*0042*/ 	.short	0x0008
        /*0044*/ 	.byte	0x00, 0xf5, 0x21, 0x00


	//----- nvinfo : EIATTR_KPARAM_INFO
	.align		4
.L_99:
        /*0048*/ 	.byte	0x04, 0x17
        /*004a*/ 	.short	(.L_101 - .L_100)
.L_100:
        /*004c*/ 	.word	0x00000000
        /*0050*/ 	.short	0x0000
        /*0052*/ 	.short	0x0000
        /*0054*/ 	.byte	0x00, 0xf5, 0x21, 0x00


	//----- nvinfo : EIATTR_SPARSE_MMA_MASK
	.align		4
.L_101:
        /*0058*/ 	.byte	0x03, 0x50
        /*005a*/ 	.short	0x0000


	//----- nvinfo : EIATTR_MAXREG_COUNT
	.align		4
        /*005c*/ 	.byte	0x03, 0x1b
        /*005e*/ 	.short	0x00ff


	//----- nvinfo : EIATTR_MERCURY_ISA_VERSION
	.align		4
        /*0060*/ 	.byte	0x03, 0x5f
        /*0062*/ 	.short	0x0101


	//----- nvinfo : EIATTR_VRC_CTA_INIT_COUNT
	.align		4
        /*0064*/ 	.byte	0x02, 0x4a
	.zero		1
	.zero		1


	//----- nvinfo : EIATTR_EXIT_INSTR_OFFSETS
	.align		4
        /*0068*/ 	.byte	0x04, 0x1c
        /*006a*/ 	.short	(.L_103 - .L_102)


	//   ....[0]....
.L_102:
        /*006c*/ 	.word	0x000000c0


	//   ....[1]....
        /*0070*/ 	.word	0x00000660


	//   ....[2]....
        /*0074*/ 	.word	0x000008d0


	//   ....[3]....
        /*0078*/ 	.word	0x00000a90


	//   ....[4]....
        /*007c*/ 	.word	0x00000b40


	//----- nvinfo : EIATTR_CBANK_PARAM_SIZE
	.align		4
.L_103:
        /*0080*/ 	.byte	0x03, 0x19
        /*0082*/ 	.short	0x0024


	//----- nvinfo : EIATTR_PARAM_CBANK
	.align		4
        /*0084*/ 	.byte	0x04, 0x0a
        /*0086*/ 	.short	(.L_105 - .L_104)
	.align		4
.L_104:
        /*0088*/ 	.word	index@(.nv.constant0._Z7mul_addPfS_S_S_i)
        /*008c*/ 	.short	0x0380
        /*008e*/ 	.short	0x0024


	//----- nvinfo : EIATTR_SW_WAR
	.align		4
.L_105:
        /*0090*/ 	.byte	0x04, 0x36
        /*0092*/ 	.short	(.L_107 - .L_106)
.L_106:
        /*0094*/ 	.word	0x00000008
.L_107:


//--------------------- .nv.info._Z3mulPfS_S_i    --------------------------
	.section	.nv.info._Z3mulPfS_S_i,"",@"SHT_CUDA_INFO"
	.sectionflags	@""
	.align	4


	//----- nvinfo : EIATTR_CUDA_API_VERSION
	.align		4
        /*0000*/ 	.byte	0x04, 0x37
        /*0002*/ 	.short	(.L_109 - .L_108)
.L_108:
        /*0004*/ 	.word	0x00000082


	//----- nvinfo : EIATTR_KPARAM_INFO
	.align		4
.L_109:
        /*0008*/ 	.byte	0x04, 0x17
        /*000a*/ 	.short	(.L_111 - .L_110)
.L_110:
        /*000c*/ 	.word	0x00000000
        /*0010*/ 	.short	0x0003
        /*0012*/ 	.short	0x0018
        /*0014*/ 	.byte	0x00, 0xf0, 0x11, 0x00


	//----- nvinfo : EIATTR_KPARAM_INFO
	.align		4
.L_111:
        /*0018*/ 	.byte	0x04, 0x17
        /*001a*/ 	.short	(.L_113 - .L_112)
.L_112:
        /*001c*/ 	.word	0x00000000
        /*0020*/ 	.short	0x0002
        /*0022*/ 	.short	0x0010
        /*0024*/ 	.byte	0x00, 0xf5, 0x21, 0x00


	//----- nvinfo : EIATTR_KPARAM_INFO
	.align		4
.L_113:
        /*0028*/ 	.byte	0x04, 0x17
        /*002a*/ 	.short	(.L_115 - .L_114)
.L_114:
        /*002c*/ 	.word	0x00000000
        /*0030*/ 	.short	0x0001
        /*0032*/ 	.short	0x0008
        /*0034*/ 	.byte	0x00, 0xf5, 0x21, 0x00


	//----- nvinfo : EIATTR_KPARAM_INFO
	.align		4
.L_115:
        /*0038*/ 	.byte	0x04, 0x17
        /*003a*/ 	.short	(.L_117 - .L_116)
.L_116:
        /*003c*/ 	.word	0x00000000
        /*0040*/ 	.short	0x0000
        /*0042*/ 	.short	0x0000
        /*0044*/ 	.byte	0x00, 0xf5, 0x21, 0x00


	//----- nvinfo : EIATTR_SPARSE_MMA_MASK
	.align		4
.L_117:
        /*0048*/ 	.byte	0x03, 0x50
        /*004a*/ 	.short	0x0000


	//----- nvinfo : EIATTR_MAXREG_COUNT
	.align		4
        /*004c*/ 	.byte	0x03, 0x1b
        /*004e*/ 	.short	0x00ff


	//----- nvinfo : EIATTR_MERCURY_ISA_VERSION
	.align		4
        /*0050*/ 	.byte	0x03, 0x5f
        /*0052*/ 	.short	0x0101


	//----- nvinfo : EIATTR_VRC_CTA_INIT_COUNT
	.align		4
        /*0054*/ 	.byte	0x02, 0x4a
	.zero		1
	.zero		1


	//----- nvinfo : EIATTR_EXIT_INSTR_OFFSETS
	.align		4
        /*0058*/ 	.byte	0x04, 0x1c
        /*005a*/ 	.short	(.L_119 - .L_118)


	//   ....[0]....
.L_118:
        /*005c*/ 	.word	0x000000c0


	//   ....[1]....
        /*0060*/ 	.word	0x00000650


	//   ....[2]....
        /*0064*/ 	.word	0x000008c0


	//   ....[3]....
        /*0068*/ 	.word	0x00000a80


	//   ....[4]....
        /*006c*/ 	.word	0x00000b30


	//----- nvinfo : EIATTR_CBANK_PARAM_SIZE
	.align		4
.L_119:
        /*0070*/ 	.byte	0x03, 0x19
        /*0072*/ 	.short	0x001c


	//----- nvinfo : EIATTR_PARAM_CBANK
	.align		4
        /*0074*/ 	.byte	0x04, 0x0a
        /*0076*/ 	.short	(.L_121 - .L_120)
	.align		4
.L_120:
        /*0078*/ 	.word	index@(.nv.constant0._Z3mulPfS_S_i)
        /*007c*/ 	.short	0x0380
        /*007e*/ 	.short	0x001c


	//----- nvinfo : EIATTR_SW_WAR
	.align		4
.L_121:
        /*0080*/ 	.byte	0x04, 0x36
        /*0082*/ 	.short	(.L_123 - .L_122)
.L_122:
        /*0084*/ 	.word	0x00000008
.L_123:


//--------------------- .nv.info._Z3subPfS_S_i    --------------------------
	.section	.nv.info._Z3subPfS_S_i,"",@"SHT_CUDA_INFO"
	.sectionflags	@""
	.align	4


	//----- nvinfo : EIATTR_CUDA_API_VERSION
	.align		4
        /*0000*/ 	.byte	0x04, 0x37
        /*0002*/ 	.short	(.L_125 - .L_124)
.L_124:
        /*0004*/ 	.word	0x00000082


	//----- nvinfo : EIATTR_KPARAM_INFO
	.align		4
.L_125:
        /*0008*/ 	.byte	0x04, 0x17
        /*000a*/ 	.short	(.L_127 - .L_126)
.L_126:
        /*000c*/ 	.word	0x00000000
        /*0010*/ 	.short	0x0003
        /*0012*/ 	.short	0x0018
        /*0014*/ 	.byte	0x00, 0xf0, 0x11, 0x00


	//----- nvinfo : EIATTR_KPARAM_INFO
	.align		4
.L_127:
        /*0018*/ 	.byte	0x04, 0x17
        /*001a*/ 	.short	(.L_129 - .L_128)
.L_128:
        /*001c*/ 	.word	0x00000000
        /*0020*/ 	.short	0x0002
        /*0022*/ 	.short	0x0010
        /*0024*/ 	.byte	0x00, 0xf5, 0x21, 0x00


	//----- nvinfo : EIATTR_KPARAM_INFO
	.align		4
.L_129:
        /*0028*/ 	.byte	0x04, 0x17
        /*002a*/ 	.short	(.L_131 - .L_130)
.L_130:
        /*002c*/ 	.word	0x00000000
        /*0030*/ 	.short	0x0001
        /*0032*/ 	.short	0x0008
        /*0034*/ 	.byte	0x00, 0xf5, 0x21, 0x00


	//----- nvinfo : EIATTR_KPARAM_INFO
	.align		4
.L_131:
        /*0038*/ 	.byte	0x04, 0x17
        /*003a*/ 	.short	(.L_133 - .L_132)
.L_132:
        /*003c*/ 	.word	0x00000000
        /*0040*/ 	.short	0x0000
        /*0042*/ 	.short	0x0000
        /*0044*/ 	.byte	0x00, 0xf5, 0x21, 0x00


	//----- nvinfo : EIATTR_SPARSE_MMA_MASK
	.align		4
.L_133:
        /*0048*/ 	.byte	0x03, 0x50
        /*004a*/ 	.short	0x0000


	//----- nvinfo : EIATTR_MAXREG_COUNT
	.align		4
        /*004c*/ 	.byte	0x03, 0x1b
        /*004e*/ 	.short	0x00ff


	//----- nvinfo : EIATTR_MERCURY_ISA_VERSION
	.align		4
        /*0050*/ 	.byte	0x03, 0x5f
        /*0052*/ 	.short	0x0101


	//----- nvinfo : EIATTR_VRC_CTA_INIT_COUNT
	.align		4
        /*0054*/ 	.byte	0x02, 0x4a
	.zero		1
	.zero		1


	//----- nvinfo : EIATTR_EXIT_INSTR_OFFSETS
	.align		4
        /*0058*/ 	.byte	0x04, 0x1c
        /*005a*/ 	.short	(.L_135 - .L_134)


	//   ....[0]....
.L_134:
        /*005c*/ 	.word	0x000000c0


	//   ....[1]....
        /*0060*/ 	.word	0x00000190


	//----- nvinfo : EIATTR_CBANK_PARAM_SIZE
	.align		4
.L_135:
        /*0064*/ 	.byte	0x03, 0x19
        /*0066*/ 	.short	0x001c


	//----- nvinfo : EIATTR_PARAM_CBANK
	.align		4
        /*0068*/ 	.byte	0x04, 0x0a
        /*006a*/ 	.short	(.L_137 - .L_136)
	.align		4
.L_136:
        /*006c*/ 	.word	index@(.nv.constant0._Z3subPfS_S_i)
        /*0070*/ 	.short	0x0380
        /*0072*/ 	.short	0x001c


	//----- nvinfo : EIATTR_SW_WAR
	.align		4
.L_137:
        /*0074*/ 	.byte	0x04, 0x36
        /*0076*/ 	.short	(.L_139 - .L_138)
.L_138:
        /*0078*/ 	.word	0x00000008
.L_139:


//--------------------- .nv.info._Z3addPfS_S_i    --------------------------
	.section	.nv.info._Z3addPfS_S_i,"",@"SHT_CUDA_INFO"
	.sectionflags	@""
	.align	4


	//----- nvinfo : EIATTR_CUDA_API_VERSION
	.align		4
        /*0000*/ 	.byte	0x04, 0x37
        /*0002*/ 	.short	(.L_141 - .L_140)
.L_140:
        /*0004*/ 	.word	0x00000082


	//----- nvinfo : EIATTR_KPARAM_INFO
	.align		4
.L_141:
        /*0008*/ 	.byte	0x04, 0x17
        /*000a*/ 	.short	(.L_143 - .L_142)
.L_142:
        /*000c*/ 	.word	0x00000000
        /*0010*/ 	.short	0x0003
        /*0012*/ 	.short	0x0018
        /*0014*/ 	.byte	0x00, 0xf0, 0x11, 0x00


	//----- nvinfo : EIATTR_KPARAM_INFO
	.align		4
.L_143:
        /*0018*/ 	.byte	0x04, 0x17
        /*001a*/ 	.short	(.L_145 - .L_144)
.L_144:
        /*001c*/ 	.word	0x00000000
        /*0020*/ 	.short	0x0002
        /*0022*/ 	.short	0x0010
        /*0024*/ 	.byte	0x00, 0xf5, 0x21, 0x00


	//----- nvinfo : EIATTR_KPARAM_INFO
	.align		4
.L_145:
        /*0028*/ 	.byte	0x04, 0x17
        /*002a*/ 	.short	(.L_147 - .L_146)
.L_146:
        /*002c*/ 	.word	0x00000000
        /*0030*/ 	.short	0x0001
        /*0032*/ 	.short	0x0008
        /*0034*/ 	.byte	0x00, 0xf5, 0x21, 0x00


	//----- nvinfo : EIATTR_KPARAM_INFO
	.align		4
.L_147:
        /*0038*/ 	.byte	0x04, 0x17
        /*003a*/ 	.short	(.L_149 - .L_148)
.L_148:
        /*003c*/ 	.word	0x00000000
        /*0040*/ 	.short	0x0000
        /*0042*/ 	.short	0x0000
        /*0044*/ 	.byte	0x00, 0xf5, 0x21, 0x00


	//----- nvinfo : EIATTR_SPARSE_MMA_MASK
	.align		4
.L_149:
        /*0048*/ 	.byte	0x03, 0x50
        /*004a*/ 	.short	0x0000


	//----- nvinfo : EIATTR_MAXREG_COUNT
	.align		4
        /*004c*/ 	.byte	0x03, 0x1b
        /*004e*/ 	.short	0x00ff


	//----- nvinfo : EIATTR_MERCURY_ISA_VERSION
	.align		4
        /*0050*/ 	.byte	0x03, 0x5f
        /*0052*/ 	.short	0x0101


	//----- nvinfo : EIATTR_VRC_CTA_INIT_COUNT
	.align		4
        /*0054*/ 	.byte	0x02, 0x4a
	.zero		1
	.zero		1


	//----- nvinfo : EIATTR_EXIT_INSTR_OFFSETS
	.align		4
        /*0058*/ 	.byte	0x04, 0x1c
        /*005a*/ 	.short	(.L_151 - .L_150)


	//   ....[0]....
.L_150:
        /*005c*/ 	.word	0x000000c0


	//   ....[1]....
        /*0060*/ 	.word	0x00000190


	//----- nvinfo : EIATTR_CBANK_PARAM_SIZE
	.align		4
.L_151:
        /*0064*/ 	.byte	0x03, 0x19
        /*0066*/ 	.short	0x001c


	//----- nvinfo : EIATTR_PARAM_CBANK
	.align		4
        /*0068*/ 	.byte	0x04, 0x0a
        /*006a*/ 	.short	(.L_153 - .L_152)
	.align		4
.L_152:
        /*006c*/ 	.word	index@(.nv.constant0._Z3addPfS_S_i)
        /*0070*/ 	.short	0x0380
        /*0072*/ 	.short	0x001c


	//----- nvinfo : EIATTR_SW_WAR
	.align		4
.L_153:
        /*0074*/ 	.byte	0x04, 0x36
        /*0076*/ 	.short	(.L_155 - .L_154)
.L_154:
        /*0078*/ 	.word	0x00000008
.L_155:


//--------------------- .nv.info._Z5mergePfS_S_S_S_i --------------------------
	.section	.nv.info._Z5mergePfS_S_S_S_i,"",@"SHT_CUDA_INFO"
	.sectionflags	@""
	.align	4


	//----- nvinfo : EIATTR_CUDA_API_VERSION
	.align		4
        /*0000*/ 	.byte	0x04, 0x37
        /*0002*/ 	.short	(.L_157 - .L_156)
.L_156:
        /*0004*/ 	.word	0x00000082


	//----- nvinfo : EIATTR_KPARAM_INFO
	.align		4
.L_157:
        /*0008*/ 	.byte	0x04, 0x17
        /*000a*/ 	.short	(.L_159 - .L_158)
.L_158:
        /*000c*/ 	.word	0x00000000
        /*0010*/ 	.short	0x0005
        /*0012*/ 	.short	0x0028
        /*0014*/ 	.byte	0x00, 0xf0, 0x11, 0x00


	//----- nvinfo : EIATTR_KPARAM_INFO
	.align		4
.L_159:
        /*0018*/ 	.byte	0x04, 0x17
        /*001a*/ 	.short	(.L_161 - .L_160)
.L_160:
        /*001c*/ 	.word	0x00000000
        /*0020*/ 	.short	0x0004
        /*0022*/ 	.short	0x0020
        /*0024*/ 	.byte	0x00, 0xf5, 0x21, 0x00


	//----- nvinfo : EIATTR_KPARAM_INFO
	.align		4
.L_161:
        /*0028*/ 	.byte	0x04, 0x17
        /*002a*/ 	.short	(.L_163 - .L_162)
.L_162:
        /*002c*/ 	.word	0x00000000
        /*0030*/ 	.short	0x0003
        /*0032*/ 	.short	0x0018
        /*0034*/ 	.byte	0x00, 0xf5, 0x21, 0x00


	//----- nvinfo : EIATTR_KPARAM_INFO
	.align		4
.L_163:
        /*0038*/ 	.byte	0x04, 0x17
        /*003a*/ 	.short	(.L_165 - .L_164)
.L_164:
        /*003c*/ 	.word	0x00000000
        /*0040*/ 	.short	0x0002
        /*0042*/ 	.short	0x0010
        /*0044*/ 	.byte	0x00, 0xf5, 0x21, 0x00


	//----- nvinfo : EIATTR_KPARAM_INFO
	.align		4
.L_165:
        /*0048*/ 	.byte	0x04, 0x17
        /*004a*/ 	.short	(.L_167 - .L_166)
.L_166:
        /*004c*/ 	.word	0x00000000
        /*0050*/ 	.short	0x0001
        /*0052*/ 	.short	0x0008
        /*0054*/ 	.byte	0x00, 0xf5, 0x21, 0x00


	//----- nvinfo : EIATTR_KPARAM_INFO
	.align		4
.L_167:
        /*0058*/ 	.byte	0x04, 0x17
        /*005a*/ 	.short	(.L_169 - .L_168)
.L_168:
        /*005c*/ 	.word	0x00000000
        /*0060*/ 	.short	0x0000
        /*0062*/ 	.short	0x0000
        /*0064*/ 	.byte	0x00, 0xf5, 0x21, 0x00


	//----- nvinfo : EIATTR_SPARSE_MMA_MASK
	.align		4
.L_169:
        /*0068*/ 	.byte	0x03, 0x50
        /*006a*/ 	.short	0x0000


	//----- nvinfo : EIATTR_MAXREG_COUNT
	.align		4
        /*006c*/ 	.byte	0x03, 0x1b
        /*006e*/ 	.short	0x00ff


	//----- nvinfo : EIATTR_MERCURY_ISA_VERSION
	.align		4
        /*0070*/ 	.byte	0x03, 0x5f
        /*0072*/ 	.short	0x0101


	//----- nvinfo : EIATTR_VRC_CTA_INIT_COUNT
	.align		4
        /*0074*/ 	.byte	0x02, 0x4a
	.zero		1
	.zero		1


	//----- nvinfo : EIATTR_EXIT_INSTR_OFFSETS
	.align		4
        /*0078*/ 	.byte	0x04, 0x1c
        /*007a*/ 	.short	(.L_171 - .L_170)


	//   ....[0]....
.L_170:
        /*007c*/ 	.word	0x000000c0


	//   ....[1]....
        /*0080*/ 	.word	0x00000280


	//----- nvinfo : EIATTR_CBANK_PARAM_SIZE
	.align		4
.L_171:
        /*0084*/ 	.byte	0x03, 0x19
        /*0086*/ 	.short	0x002c


	//----- nvinfo : EIATTR_PARAM_CBANK
	.align		4
        /*0088*/ 	.byte	0x04, 0x0a
        /*008a*/ 	.short	(.L_173 - .L_172)
	.align		4
.L_172:
        /*008c*/ 	.word	index@(.nv.constant0._Z5mergePfS_S_S_S_i)
        /*0090*/ 	.short	0x0380
        /*0092*/ 	.short	0x002c


	//----- nvinfo : EIATTR_SW_WAR
	.align		4
.L_173:
        /*0094*/ 	.byte	0x04, 0x36
        /*0096*/ 	.short	(.L_175 - .L_174)
.L_174:
        /*0098*/ 	.word	0x00000008
.L_175:


//--------------------- .nv.info._Z5splitPfS_S_S_S_i --------------------------
	.section	.nv.info._Z5splitPfS_S_S_S_i,"",@"SHT_CUDA_INFO"
	.sectionflags	@""
	.align	4


	//----- nvinfo : EIATTR_CUDA_API_VERSION
	.align		4
        /*0000*/ 	.byte	0x04, 0x37
        /*0002*/ 	.short	(.L_177 - .L_176)
.L_176:
        /*0004*/ 	.word	0x00000082


	//----- nvinfo : EIATTR_KPARAM_INFO
	.align		4
.L_177:
        /*0008*/ 	.byte	0x04, 0x17
        /*000a*/ 	.short	(.L_179 - .L_178)
.L_178:
        /*000c*/ 	.word	0x00000000
        /*0010*/ 	.short	0x0005
        /*0012*/ 	.short	0x0028
        /*0014*/ 	.byte	0x00, 0xf0, 0x11, 0x00


	//----- nvinfo : EIATTR_KPARAM_INFO
	.align		4
.L_179:
        /*0018*/ 	.byte	0x04, 0x17
        /*001a*/ 	.short	(.L_181 - .L_180)
.L_180:
        /*001c*/ 	.word	0x00000000
        /*0020*/ 	.short	0x0004
        /*0022*/ 	.short	0x0020
        /*0024*/ 	.byte	0x00, 0xf5, 0x21, 0x00


	//----- nvinfo : EIATTR_KPARAM_INFO
	.align		4
.L_181:
        /*0028*/ 	.byte	0x04, 0x17
        /*002a*/ 	.short	(.L_183 - .L_182)
.L_182:
        /*002c*/ 	.word	0x00000000
        /*0030*/ 	.short	0x0003
        /*0032*/ 	.short	0x0018
        /*0034*/ 	.byte	0x00, 0xf5, 0x21, 0x00


	//----- nvinfo : EIATTR_KPARAM_INFO
	.align		4
.L_183:
        /*0038*/ 	.byte	0x04, 0x17
        /*003a*/ 	.short	(.L_185 - .L_184)
.L_184:
        /*003c*/ 	.word	0x00000000
        /*0040*/ 	.short	0x0002
        /*0042*/ 	.short	0x0010
        /*0044*/ 	.byte	0x00, 0xf5, 0x21, 0x00


	//----- nvinfo : EIATTR_KPARAM_INFO
	.align		4
.L_185:
        /*0048*/ 	.byte	0x04, 0x17
        /*004a*/ 	.short	(.L_187 - .L_186)
.L_186:
        /*004c*/ 	.word	0x00000000
        /*0050*/ 	.short	0x0001
        /*0052*/ 	.short	0x0008
        /*0054*/ 	.byte	0x00, 0xf5, 0x21, 0x00


	//----- nvinfo : EIATTR_KPARAM_INFO
	.align		4
.L_187:
        /*0058*/ 	.byte	0x04, 0x17
        /*005a*/ 	.short	(.L_189 - .L_188)
.L_188:
        /*005c*/ 	.word	0x00000000
        /*0060*/ 	.short	0x0000
        /*0062*/ 	.short	0x0000
        /*0064*/ 	.byte	0x00, 0xf5, 0x21, 0x00


	//----- nvinfo : EIATTR_SPARSE_MMA_MASK
	.align		4
.L_189:
        /*0068*/ 	.byte	0x03, 0x50
        /*006a*/ 	.short	0x0000


	//----- nvinfo : EIATTR_MAXREG_COUNT
	.align		4
        /*006c*/ 	.byte	0x03, 0x1b
        /*006e*/ 	.short	0x00ff


	//----- nvinfo : EIATTR_MERCURY_ISA_VERSION
	.align		4
        /*0070*/ 	.byte	0x03, 0x5f
        /*0072*/ 	.short	0x0101


	//----- nvinfo : EIATTR_VRC_CTA_INIT_COUNT
	.align		4
        /*0074*/ 	.byte	0x02, 0x4a
	.zero		1
	.zero		1


	//----- nvinfo : EIATTR_EXIT_INSTR_OFFSETS
	.align		4
        /*0078*/ 	.byte	0x04, 0x1c
        /*007a*/ 	.short	(.L_191 - .L_190)


	//   ....[0]....
.L_190:
        /*007c*/ 	.word	0x000000c0


	//   ....[1]....
        /*0080*/ 	.word	0x00000290


	//----- nvinfo : EIATTR_CBANK_PARAM_SIZE
	.align		4
.L_191:
        /*0084*/ 	.byte	0x03, 0x19
        /*0086*/ 	.short	0x002c


	//----- nvinfo : EIATTR_PARAM_CBANK
	.align		4
        /*0088*/ 	.byte	0x04, 0x0a
        /*008a*/ 	.short	(.L_193 - .L_192)
	.align		4
.L_192:
        /*008c*/ 	.word	index@(.nv.constant0._Z5splitPfS_S_S_S_i)
        /*0090*/ 	.short	0x0380
        /*0092*/ 	.short	0x002c


	//----- nvinfo : EIATTR_SW_WAR
	.align		4
.L_193:
        /*0094*/ 	.byte	0x04, 0x36
        /*0096*/ 	.short	(.L_195 - .L_194)
.L_194:
        /*0098*/ 	.word	0x00000008
.L_195:


//--------------------- .nv.callgraph             --------------------------
	.section	.nv.callgraph,"",@"SHT_CUDA_CALLGRAPH"
	.align	4
	.sectionentsize	8
	.align		4
        /*0000*/ 	.word	0x00000000
	.align		4
        /*0004*/ 	.word	0xffffffff
	.align		4
        /*0008*/ 	.word	0x00000000
	.align		4
        /*000c*/ 	.word	0xfffffffe
	.align		4
        /*0010*/ 	.word	0x00000000
	.align		4
        /*0014*/ 	.word	0xfffffffd
	.align		4
        /*0018*/ 	.word	0x00000000
	.align		4
        /*001c*/ 	.word	0xfffffffc


//--------------------- .text._Z15mul_inc_inc_incPfS_S_S_S_S_i --------------------------
	.section	.text._Z15mul_inc_inc_incPfS_S_S_S_S_i,"ax",@progbits
	.align	128
        .global         _Z15mul_inc_inc_incPfS_S_S_S_S_i
        .type           _Z15mul_inc_inc_incPfS_S_S_S_S_i,@function
        .size           _Z15mul_inc_inc_incPfS_S_S_S_S_i,(.L_x_26 - _Z15mul_inc_inc_incPfS_S_S_S_S_i)
        .other          _Z15mul_inc_inc_incPfS_S_S_S_S_i,@"STO_CUDA_ENTRY STV_DEFAULT"
_Z15mul_inc_inc_incPfS_S_S_S_S_i:
.text._Z15mul_inc_inc_incPfS_S_S_S_S_i:
[----:B------:R-:W-:Y:S01]  /*0000*/  LDC R1, c[0x0][0x37c] ;  /* 0x0000df00ff017b82 */ /* 0x000fe20000000800 */
[----:B------:R-:W0:Y:S07]  /*0010*/  S2R R3, SR_TID.X ;  /* 0x0000000000037919 */ /* 0x000e2e0000002100 */
[----:B------:R-:W0:Y:S01]  /*0020*/  LDC R0, c[0x0][0x360] ;  /* 0x0000d800ff007b82 */ /* 0x000e220000000800 */
[----:B------:R-:W1:Y:S01]  /*0030*/  LDCU UR16, c[0x0][0x3b0] ;  /* 0x00007600ff1077ac */ /* 0x000e620008000800 */
[----:B------:R-:W2:Y:S06]  /*0040*/  S2R R2, SR_TID.Y ;  /* 0x0000000000027919 */ /* 0x000eac0000002200 */
[----:B------:R-:W0:Y:S08]  /*0050*/  S2UR UR4, SR_CTAID.X ;  /* 0x00000000000479c3 */ /* 0x000e300000002500 */
[----:B------:R-:W2:Y:S08]  /*0060*/  S2UR UR5, SR_CTAID.Y ;  /* 0x00000000000579c3 */ /* 0x000eb00000002600 */
[----:B------:R-:W2:Y:S01]  /*0070*/  LDC R5, c[0x0][0x364] ;  /* 0x0000d900ff057b82 */ /* 0x000ea20000000800 */
[----:B0-----:R-:W-:-:S02]  /*0080*/  IMAD R0, R0, UR4, R3 ;  /* 0x0000000400007c24 */ /* 0x001fc4000f8e0203 */
[----:B--2---:R-:W-:-:S05]  /*0090*/  IMAD R5, R5, UR5, R2 ;  /* 0x0000000505057c24 */ /* 0x004fca000f8e0202 */
[----:B------:R-:W-:-:S04]  /*00a0*/  VIMNMX R2, PT, PT, R0, R5, !PT ;  /* 0x0000000500027248 */ /* 0x000fc80007fe0100 */
[----:B-1----:R-:W-:-:S13]  /*00b0*/  ISETP.GE.AND P0, PT, R2, UR16, PT ;  /* 0x0000001002007c0c */ /* 0x002fda000bf06270 */
[----:B------:R-:W-:Y:S05]  /*00c0*/  @P0 EXIT ;  /* 0x000000000000094d */ /* 0x000fea0003800000 */
[----:B------:R-:W0:Y:S01]  /*00d0*/  LDC.64 R2, c[0x0][0x390] ;  /* 0x0000e400ff027b82 */ /* 0x000e220000000a00 */
[----:B------:R-:W1:Y:S01]  /*00e0*/  LDCU.64 UR14, c[0x0][0x358] ;  /* 0x00006b00ff0e77ac */ /* 0x000e620008000a00 */
[----:B------:R-:W-:Y:S02]  /*00f0*/  IMAD R5, R5, UR16, RZ ;  /* 0x0000001005057c24 */ /* 0x000fe4000f8e02ff */
[----:B------:R-:W-:Y:S01]  /*0100*/  HFMA2 R6, -RZ, RZ, 0, 0 ;  /* 0x00000000ff067431 */ /* 0x000fe200000001ff */
[----:B------:R-:W-:Y:S01]  /*0110*/  MOV R9, RZ ;  /* 0x000000ff00097202 */ /* 0x000fe20000000f00 */
[----:B------:R-:W-:Y:S01]  /*0120*/  UISETP.GE.U32.AND UP0, UPT, UR16, 0x8, UPT ;  /* 0x000000081000788c */ /* 0x000fe2000bf06070 */
[----:B------:R-:W-:-:S05]  /*0130*/  IADD3 R4, PT, PT, R0, R5, RZ ;  /* 0x0000000500047210 */ /* 0x000fca0007ffe0ff */
[----:B0-----:R-:W-:-:S05]  /*0140*/  IMAD.WIDE R2, R4, 0x4, R2 ;  /* 0x0000000404027825 */ /* 0x001fca00078e0202 */
[----:B-1----:R0:W-:Y:S01]  /*0150*/  STG.E desc[UR14][R2.64], RZ ;  /* 0x000000ff02007986 */ /* 0x0021e2000c10190e */
[----:B------:R-:W-:Y:S05]  /*0160*/  BRA.U !UP0, `(.L_x_0) ;  /* 0x0000000508347547 */ /* 0x000fea000b800000 */
[----:B------:R-:W1:Y:S01]  /*0170*/  LDCU.128 UR20, c[0x0][0x380] ;  /* 0x00007000ff1477ac */ /* 0x000e620008000c00 */
[----:B------:R-:W-:Y:S02]  /*0180*/  MOV R9, RZ ;  /* 0x000000ff00097202 */ /* 0x000fe40000000f00 */
[----:B------:R-:W-:Y:S01]  /*0190*/  MOV R8, R0 ;  /* 0x0000000000087202 */ /* 0x000fe20000000f00 */
[----:B------:R-:W-:-:S04]  /*01a0*/  ULOP3.LUT UR4, UR16, 0x7ffffff8, URZ, 0xc0, !UPT ;  /* 0x7ffffff810047892 */ /* 0x000fc8000f8ec0ff */
[----:B------:R-:W-:Y:S01]  /*01b0*/  UIADD3 UR4, UPT, UPT, -UR4, URZ, URZ ;  /* 0x000000ff04047290 */ /* 0x000fe2000fffe1ff */
[----:B-1----:R-:W-:Y:S01]  /*01c0*/  MOV R6, UR20 ;  /* 0x0000001400067c02 */ /* 0x002fe20008000f00 */
[----:B------:R-:W-:Y:S01]  /*01d0*/  UIMAD.WIDE UR6, UR16, 0xc, UR22 ;  /* 0x0000000c100678a5 */ /* 0x000fe2000f8e0216 */
[----:B------:R-:W-:Y:S01]  /*01e0*/  MOV R7, UR21 ;  /* 0x0000001500077c02 */ /* 0x000fe20008000f00 */
[----:B------:R-:W-:Y:S02]  /*01f0*/  UIMAD.WIDE UR8, UR16, 0x10, UR22 ;  /* 0x00000010100878a5 */ /* 0x000fe4000f8e0216 */
[----:B------:R-:W-:Y:S01]  /*0200*/  UIMAD.WIDE UR10, UR16, 0x14, UR22 ;  /* 0x00000014100a78a5 */ /* 0x000fe2000f8e0216 */
[----:B------:R-:W-:Y:S01]  /*0210*/  IMAD.WIDE.U32 R6, R5, 0x4, R6 ;  /* 0x0000000405067825 */ /* 0x000fe200078e0006 */
[----:B------:R-:W-:Y:S02]  /*0220*/  UIMAD.WIDE UR12, UR16, 0x1c, UR22 ;  /* 0x0000001c100c78a5 */ /* 0x000fe4000f8e0216 */
[----:B------:R-:W-:-:S04]  /*0230*/  IADD3 R14, P0, PT, R6, 0x10, RZ ;  /* 0x00000010060e7810 */ /* 0x000fc80007f1e0ff */
[----:B------:R-:W-:-:S09]  /*0240*/  IADD3.X R15, PT, PT, RZ, R7, RZ, P0, !PT ;  /* 0x00000007ff0f7210 */ /* 0x000fd200007fe4ff */
.L_x_1:
[----:B------:R-:W-:Y:S01]  /*0250*/  HFMA2 R11, -RZ, RZ, 0, 2.384185791015625e-07 ;  /* 0x00000004ff0b7431 */ /* 0x000fe200000001ff */
[----:B------:R-:W-:Y:S02]  /*0260*/  MOV R6, R14 ;  /* 0x0000000e00067202 */ /* 0x000fe40000000f00 */
[----:B------:R-:W-:-:S05]  /*0270*/  MOV R7, R15 ;  /* 0x0000000f00077202 */ /* 0x000fca0000000f00 */
[----:B--2---:R-:W2:Y:S01]  /*0280*/  LDG.E R14, desc[UR14][R6.64+-0x10] ;  /* 0xfffff00e060e7981 */ /* 0x004ea2000c1e1900 */
[----:B------:R-:W-:-:S05]  /*0290*/  IMAD.WIDE R10, R8, R11, UR22 ;  /* 0x00000016080a7e25 */ /* 0x000fca000f8e020b */
[----:B------:R-:W2:Y:S01]  /*02a0*/  LDG.E R15, desc[UR14][R10.64] ;  /* 0x0000000e0a0f7981 */ /* 0x000ea2000c1e1900 */
[----:B------:R-:W-:-:S06]  /*02b0*/  UIMAD.WIDE UR18, UR16, 0x4, UR22 ;  /* 0x00000004101278a5 */ /* 0x000fcc000f8e0216 */
[----:B------:R-:W-:Y:S02]  /*02c0*/  MOV R12, UR18 ;  /* 0x00000012000c7c02 */ /* 0x000fe40008000f00 */
[----:B------:R-:W-:-:S03]  /*02d0*/  MOV R13, UR19 ;  /* 0x00000013000d7c02 */ /* 0x000fc60008000f00 */
[----:B------:R-:W-:-:S04]  /*02e0*/  IMAD.WIDE R12, R8, 0x4, R12 ;  /* 0x00000004080c7825 */ /* 0x000fc800078e020c */
[----:B--2---:R-:W-:-:S05]  /*02f0*/  FFMA R9, R14, R15, R9 ;  /* 0x0000000f0e097223 */ /* 0x004fca0000000009 */
[----:B------:R1:W-:Y:S04]  /*0300*/  STG.E desc[UR14][R2.64], R9 ;  /* 0x0000000902007986 */ /* 0x0003e8000c10190e */
[----:B------:R-:W2:Y:S04]  /*0310*/  LDG.E R12, desc[UR14][R12.64] ;  /* 0x0000000e0c0c7981 */ /* 0x000ea8000c1e1900 */
[----:B------:R-:W2:Y:S01]  /*0320*/  LDG.E R16, desc[UR14][R6.64+-0xc] ;  /* 0xfffff40e06107981 */ /* 0x000ea2000c1e1900 */
[----:B------:R-:W-:-:S06]  /*0330*/  UIMAD.WIDE UR18, UR16, 0x8, UR22 ;  /* 0x00000008101278a5 */ /* 0x000fcc000f8e0216 */
[----:B------:R-:W-:Y:S02]  /*0340*/  MOV R14, UR18 ;  /* 0x00000012000e7c02 */ /* 0x000fe40008000f00 */
[----:B------:R-:W-:-:S03]  /*0350*/  MOV R15, UR19 ;  /* 0x00000013000f7c02 */ /* 0x000fc60008000f00 */
[----:B------:R-:W-:-:S04]  /*0360*/  IMAD.WIDE R14, R8, 0x4, R14 ;  /* 0x00000004080e7825 */ /* 0x000fc800078e020e */
[----:B--2---:R-:W-:-:S05]  /*0370*/  FFMA R17, R16, R12, R9 ;  /* 0x0000000c10117223 */ /* 0x004fca0000000009 */
[----:B------:R2:W-:Y:S04]  /*0380*/  STG.E desc[UR14][R2.64], R17 ;  /* 0x0000001102007986 */ /* 0x0005e8000c10190e */
[----:B------:R-:W1:Y:S04]  /*0390*/  LDG.E R14, desc[UR14][R14.64] ;  /* 0x0000000e0e0e7981 */ /* 0x000e68000c1e1900 */
[----:B------:R-:W1:Y:S01]  /*03a0*/  LDG.E R16, desc[UR14][R6.64+-0x8] ;  /* 0xfffff80e06107981 */ /* 0x000e62000c1e1900 */
[----:B------:R-:W-:-:S05]  /*03b0*/  HFMA2 R19, -RZ, RZ, 0, 2.384185791015625e-07 ;  /* 0x00000004ff137431 */ /* 0x000fca00000001ff */
[----:B------:R-:W-:-:S04]  /*03c0*/  IMAD.WIDE R12, R8, R19, UR6 ;  /* 0x00000006080c7e25 */ /* 0x000fc8000f8e0213 */
[----:B-1----:R-:W-:-:S05]  /*03d0*/  FFMA R9, R16, R14, R17 ;  /* 0x0000000e10097223 */ /* 0x002fca0000000011 */
[----:B------:R1:W-:Y:S04]  /*03e0*/  STG.E desc[UR14][R2.64], R9 ;  /* 0x0000000902007986 */ /* 0x0003e8000c10190e */
[----:B------:R-:W3:Y:S04]  /*03f0*/  LDG.E R12, desc[UR14][R12.64] ;  /* 0x0000000e0c0c7981 */ /* 0x000ee8000c1e1900 */
[----:B------:R-:W3:Y:S01]  /*0400*/  LDG.E R16, desc[UR14][R6.64+-0x4] ;  /* 0xfffffc0e06107981 */ /* 0x000ee2000c1e1900 */
[----:B------:R-:W-:Y:S01]  /*0410*/  MOV R21, 0x4 ;  /* 0x0000000400157802 */ /* 0x000fe20000000f00 */
[----:B------:R-:W-:-:S02]  /*0420*/  HFMA2 R15, -RZ, RZ, 0, 2.384185791015625e-07 ;  /* 0x00000004ff0f7431 */ /* 0x000fc400000001ff */
[----:B---3--:R-:W-:Y:S02]  /*0430*/  FFMA R19, R16, R12, R9 ;  /* 0x0000000c10137223 */ /* 0x008fe40000000009 */
[----:B--2---:R-:W-:-:S03]  /*0440*/  IMAD.WIDE R16, R8, R21, UR8 ;  /* 0x0000000808107e25 */ /* 0x004fc6000f8e0215 */
[----:B------:R2:W-:Y:S04]  /*0450*/  STG.E desc[UR14][R2.64], R19 ;  /* 0x0000001302007986 */ /* 0x0005e8000c10190e */
[----:B------:R-:W3:Y:S04]  /*0460*/  LDG.E R16, desc[UR14][R16.64] ;  /* 0x0000000e10107981 */ /* 0x000ee8000c1e1900 */
[----:B------:R-:W3:Y:S02]  /*0470*/  LDG.E R14, desc[UR14][R6.64] ;  /* 0x0000000e060e7981 */ /* 0x000ee4000c1e1900 */
[----:B---3--:R-:W-:Y:S01]  /*0480*/  FFMA R21, R14, R16, R19 ;  /* 0x000000100e157223 */ /* 0x008fe20000000013 */
[----:B------:R-:W-:-:S04]  /*0490*/  IMAD.WIDE R14, R8, R15, UR10 ;  /* 0x0000000a080e7e25 */ /* 0x000fc8000f8e020f */
[----:B------:R2:W-:Y:S04]  /*04a0*/  STG.E desc[UR14][R2.64], R21 ;  /* 0x0000001502007986 */ /* 0x0005e8000c10190e */
[----:B------:R-:W3:Y:S04]  /*04b0*/  LDG.E R14, desc[UR14][R14.64] ;  /* 0x0000000e0e0e7981 */ /* 0x000ee8000c1e1900 */
[----:B------:R-:W3:Y:S01]  /*04c0*/  LDG.E R12, desc[UR14][R6.64+0x4] ;  /* 0x0000040e060c7981 */ /* 0x000ee2000c1e1900 */
[----:B-1----:R-:W-:-:S05]  /*04d0*/  MOV R9, UR16 ;  /* 0x0000001000097c02 */ /* 0x002fca0008000f00 */
[----:B------:R-:W-:-:S04]  /*04e0*/  IMAD.WIDE R10, R9, 0x18, R10 ;  /* 0x00000018090a7825 */ /* 0x000fc800078e020a */
[----:B---3--:R-:W-:-:S05]  /*04f0*/  FFMA R23, R12, R14, R21 ;  /* 0x0000000e0c177223 */ /* 0x008fca0000000015 */
[----:B------:R2:W-:Y:S04]  /*0500*/  STG.E desc[UR14][R2.64], R23 ;  /* 0x0000001702007986 */ /* 0x0005e8000c10190e */
[----:B------:R-:W3:Y:S04]  /*0510*/  LDG.E R10, desc[UR14][R10.64] ;  /* 0x0000000e0a0a7981 */ /* 0x000ee8000c1e1900 */
[----:B------:R-:W3:Y:S01]  /*0520*/  LDG.E R12, desc[UR14][R6.64+0x8] ;  /* 0x0000080e060c7981 */ /* 0x000ee2000c1e1900 */
[----:B------:R-:W-:Y:S01]  /*0530*/  MOV R13, 0x4 ;  /* 0x00000004000d7802 */ /* 0x000fe20000000f00 */
[----:B---3--:R-:W-:-:S04]  /*0540*/  FFMA R17, R12, R10, R23 ;  /* 0x0000000a0c117223 */ /* 0x008fc80000000017 */
[----:B------:R-:W-:Y:S01]  /*0550*/  IMAD.WIDE R12, R8, R13, UR12 ;  /* 0x0000000c080c7e25 */ /* 0x000fe2000f8e020d */
[----:B------:R2:W-:Y:S05]  /*0560*/  STG.E desc[UR14][R2.64], R17 ;  /* 0x0000001102007986 */ /* 0x0005ea000c10190e */
[----:B------:R-:W3:Y:S04]  /*0570*/  LDG.E R12, desc[UR14][R12.64] ;  /* 0x0000000e0c0c7981 */ /* 0x000ee8000c1e1900 */
[----:B------:R-:W3:Y:S01]  /*0580*/  LDG.E R14, desc[UR14][R6.64+0xc] ;  /* 0x00000c0e060e7981 */ /* 0x000ee2000c1e1900 */
[----:B------:R-:W-:-:S04]  /*0590*/  UIADD3 UR4, UPT, UPT, UR4, 0x8, URZ ;  /* 0x0000000804047890 */ /* 0x000fc8000fffe0ff */
[----:B------:R-:W-:Y:S01]  /*05a0*/  UISETP.NE.AND UP0, UPT, UR4, URZ, UPT ;  /* 0x000000ff0400728c */ /* 0x000fe2000bf05270 */
[----:B------:R-:W-:-:S04]  /*05b0*/  MOV R11, UR16 ;  /* 0x00000010000b7c02 */ /* 0x000fc80008000f00 */
[----:B------:R-:W-:Y:S01]  /*05c0*/  LEA R8, R11, R8, 0x3 ;  /* 0x000000080b087211 */ /* 0x000fe200078e18ff */
[----:B---3--:R-:W-:-:S05]  /*05d0*/  FFMA R9, R14, R12, R17 ;  /* 0x0000000c0e097223 */ /* 0x008fca0000000011 */
[----:B------:R2:W-:Y:S01]  /*05e0*/  STG.E desc[UR14][R2.64], R9 ;  /* 0x0000000902007986 */ /* 0x0005e2000c10190e */
[----:B------:R-:W-:-:S04]  /*05f0*/  IADD3 R14, P0, PT, R6, 0x20, RZ ;  /* 0x00000020060e7810 */ /* 0x000fc80007f1e0ff */
[----:B------:R-:W-:Y:S01]  /*0600*/  IADD3.X R15, PT, PT, RZ, R7, RZ, P0, !PT ;  /* 0x00000007ff0f7210 */ /* 0x000fe200007fe4ff */
[----:B------:R-:W-:Y:S08]  /*0610*/  BRA.U UP0, `(.L_x_1) ;  /* 0xfffffffd000c7547 */ /* 0x000ff0000b83ffff */
[----:B------:R-:W-:-:S06]  /*0620*/  ULOP3.LUT UR4, UR16, 0x7ffffff8, URZ, 0xc0, !UPT ;  /* 0x7ffffff810047892 */ /* 0x000fcc000f8ec0ff */
[----:B------:R-:W-:-:S07]  /*0630*/  MOV R6, UR4 ;  /* 0x0000000400067c02 */ /* 0x000fce0008000f00 */
.L_x_0:
[----:B------:R-:W-:-:S04]  /*0640*/  ULOP3.LUT UR5, UR16, 0x7, URZ, 0xc0, !UPT ;  /* 0x0000000710057892 */ /* 0x000fc8000f8ec0ff */
[----:B------:R-:W-:-:S09]  /*0650*/  UISETP.NE.AND UP0, UPT, UR5, URZ, UPT ;  /* 0x000000ff0500728c */ /* 0x000fd2000bf05270 */
[----:B------:R-:W-:Y:S05]  /*0660*/  BRA.U !UP0, `(.L_x_2) ;  /* 0x0000000508307547 */ /* 0x000fea000b800000 */
[----:B------:R-:W-:Y:S02]  /*0670*/  UISETP.GE.U32.AND UP0, UPT, UR5, 0x4, UPT ;  /* 0x000000040500788c */ /* 0x000fe4000bf06070 */
[----:B------:R-:W-:-:S04]  /*0680*/  ULOP3.LUT UR4, UR16, 0x3, URZ, 0xc0, !UPT ;  /* 0x0000000310047892 */ /* 0x000fc8000f8ec0ff */
[----:B------:R-:W-:-:S03]  /*0690*/  UISETP.NE.AND UP1, UPT, UR4, URZ, UPT ;  /* 0x000000ff0400728c */ /* 0x000fc6000bf25270 */
[----:B------:R-:W-:Y:S08]  /*06a0*/  BRA.U !UP0, `(.L_x_3) ;  /* 0x0000000108887547 */ /* 0x000ff0000b800000 */
[----:B------:R-:W1:Y:S01]  /*06b0*/  LDC.64 R14, c[0x0][0x380] ;  /* 0x0000e000ff0e7b82 */ /* 0x000e620000000a00 */
[----:B------:R-:W-:Y:S01]  /*06c0*/  IADD3 R7, PT, PT, R5, R6, RZ ;  /* 0x0000000605077210 */ /* 0x000fe20007ffe0ff */
[----:B------:R-:W-:Y:S01]  /*06d0*/  IMAD R11, R6, UR16, R0 ;  /* 0x00000010060b7c24 */ /* 0x000fe2000f8e0200 */
[----:B------:R-:W3:Y:S05]  /*06e0*/  LDCU.64 UR6, c[0x0][0x380] ;  /* 0x00007000ff0677ac */ /* 0x000eea0008000a00 */
[----:B------:R-:W4:Y:S01]  /*06f0*/  LDC.64 R12, c[0x0][0x388] ;  /* 0x0000e200ff0c7b82 */ /* 0x000f220000000a00 */
[----:B-1----:R-:W-:-:S06]  /*0700*/  IMAD.WIDE.U32 R14, R7, 0x4, R14 ;  /* 0x00000004070e7825 */ /* 0x002fcc00078e000e */
[----:B------:R-:W5:Y:S01]  /*0710*/  LDG.E R14, desc[UR14][R14.64] ;  /* 0x0000000e0e0e7981 */ /* 0x000f62000c1e1900 */
[----:B----4-:R-:W-:-:S05]  /*0720*/  IMAD.WIDE R12, R11, 0x4, R12 ;  /* 0x000000040b0c7825 */ /* 0x010fca00078e020c */
[----:B------:R-:W5:Y:S01]  /*0730*/  LDG.E R7, desc[UR14][R12.64] ;  /* 0x0000000e0c077981 */ /* 0x000f62000c1e1900 */
[----:B------:R-:W-:Y:S02]  /*0740*/  IADD3 R8, P0, PT, R5, R6, RZ ;  /* 0x0000000605087210 */ /* 0x000fe40007f1e0ff */
[----:B--2---:R-:W-:Y:S02]  /*0750*/  MOV R17, UR16 ;  /* 0x0000001000117c02 */ /* 0x004fe40008000f00 */
[----:B------:R-:W-:Y:S02]  /*0760*/  IADD3.X R11, PT, PT, RZ, RZ, RZ, P0, !PT ;  /* 0x000000ffff0b7210 */ /* 0x000fe400007fe4ff */
[----:B---3--:R-:W-:-:S04]  /*0770*/  LEA R10, P0, R8, UR6, 0x2 ;  /* 0x00000006080a7c11 */ /* 0x008fc8000f8010ff */
[----:B------:R-:W-:Y:S01]  /*0780*/  LEA.HI.X R11, R8, UR7, R11, 0x2, P0 ;  /* 0x00000007080b7c11 */ /* 0x000fe200080f140b */
[----:B-----5:R-:W-:Y:S01]  /*0790*/  FFMA R7, R14, R7, R9 ;  /* 0x000000070e077223 */ /* 0x020fe20000000009 */
[----:B------:R-:W-:-:S04]  /*07a0*/  IMAD.WIDE R8, R17, 0x4, R12 ;  /* 0x0000000411087825 */ /* 0x000fc800078e020c */
[----:B------:R1:W-:Y:S04]  /*07b0*/  STG.E desc[UR14][R2.64], R7 ;  /* 0x0000000702007986 */ /* 0x0003e8000c10190e */
[----:B------:R-:W2:Y:S04]  /*07c0*/  LDG.E R14, desc[UR14][R8.64] ;  /* 0x0000000e080e7981 */ /* 0x000ea8000c1e1900 */
[----:B------:R-:W2:Y:S01]  /*07d0*/  LDG.E R12, desc[UR14][R10.64+0x4] ;  /* 0x0000040e0a0c7981 */ /* 0x000ea2000c1e1900 */
[----:B------:R-:W-:Y:S01]  /*07e0*/  MOV R13, UR16 ;  /* 0x00000010000d7c02 */ /* 0x000fe20008000f00 */
[----:B--2---:R-:W-:-:S04]  /*07f0*/  FFMA R17, R12, R14, R7 ;  /* 0x0000000e0c117223 */ /* 0x004fc80000000007 */
[----:B------:R-:W-:Y:S01]  /*0800*/  IMAD.WIDE R12, R13, 0x4, R8 ;  /* 0x000000040d0c7825 */ /* 0x000fe200078e0208 */
        /* <DEDUP_REMOVED lines=9> */
[----:B------:R-:W-:Y:S01]  /*08a0*/  IADD3 R6, PT, PT, R6, 0x4, RZ ;  /* 0x0000000406067810 */ /* 0x000fe20007ffe0ff */
[----:B--2---:R-:W-:-:S05]  /*08b0*/  FFMA R9, R8, R14, R19 ;  /* 0x0000000e08097223 */ /* 0x004fca0000000013 */
[----:B------:R1:W-:Y:S02]  /*08c0*/  STG.E desc[UR14][R2.64], R9 ;  /* 0x0000000902007986 */ /* 0x0003e4000c10190e */
.L_x_3:
[----:B------:R-:W-:Y:S05]  /*08d0*/  BRA.U !UP1, `(.L_x_2) ;  /* 0x0000000109947547 */ /* 0x000fea000b800000 */
[----:B------:R-:W-:Y:S02]  /*08e0*/  UISETP.NE.AND UP0, UPT, UR4, 0x1, UPT ;  /* 0x000000010400788c */ /* 0x000fe4000bf05270 */
[----:B------:R-:W-:-:S04]  /*08f0*/  ULOP3.LUT UR5, UR16, 0x1, URZ, 0xc0, !UPT ;  /* 0x0000000110057892 */ /* 0x000fc8000f8ec0ff */
[----:B------:R-:W-:-:S03]  /*0900*/  UISETP.NE.U32.AND UP1, UPT, UR5, 0x1, UPT ;  /* 0x000000010500788c */ /* 0x000fc6000bf25070 */
[----:B------:R-:W-:Y:S08]  /*0910*/  BRA.U !UP0, `(.L_x_4) ;  /* 0x0000000108587547 */ /* 0x000ff0000b800000 */
[----:B------:R-:W3:Y:S01]  /*0920*/  LDC.64 R10, c[0x0][0x380] ;  /* 0x0000e000ff0a7b82 */ /* 0x000ee20000000a00 */
[----:B------:R-:W-:Y:S01]  /*0930*/  IADD3 R15, PT, PT, R5, R6, RZ ;  /* 0x00000006050f7210 */ /* 0x000fe20007ffe0ff */
[----:B-1----:R-:W-:Y:S01]  /*0940*/  IMAD R7, R6, UR16, R0 ;  /* 0x0000001006077c24 */ /* 0x002fe2000f8e0200 */
[----:B------:R-:W1:Y:S05]  /*0950*/  LDCU.64 UR4, c[0x0][0x380] ;  /* 0x00007000ff0477ac */ /* 0x000e6a0008000a00 */
[----:B------:R-:W4:Y:S01]  /*0960*/  LDC.64 R12, c[0x0][0x388] ;  /* 0x0000e200ff0c7b82 */ /* 0x000f220000000a00 */
[----:B---3--:R-:W-:-:S06]  /*0970*/  IMAD.WIDE.U32 R14, R15, 0x4, R10 ;  /* 0x000000040f0e7825 */ /* 0x008fcc00078e000a */
[----:B------:R-:W3:Y:S01]  /*0980*/  LDG.E R14, desc[UR14][R14.64] ;  /* 0x0000000e0e0e7981 */ /* 0x000ee2000c1e1900 */
[----:B----4-:R-:W-:-:S05]  /*0990*/  IMAD.WIDE R12, R7, 0x4, R12 ;  /* 0x00000004070c7825 */ /* 0x010fca00078e020c */
[----:B------:R-:W3:Y:S01]  /*09a0*/  LDG.E R7, desc[UR14][R12.64] ;  /* 0x0000000e0c077981 */ /* 0x000ee2000c1e1900 */
[----:B------:R-:W-:Y:S02]  /*09b0*/  IADD3 R8, P0, PT, R5, R6, RZ ;  /* 0x0000000605087210 */ /* 0x000fe40007f1e0ff */
[----:B--2---:R-:W-:Y:S02]  /*09c0*/  MOV R17, UR16 ;  /* 0x0000001000117c02 */ /* 0x004fe40008000f00 */
[----:B------:R-:W-:Y:S02]  /*09d0*/  IADD3.X R11, PT, PT, RZ, RZ, RZ, P0, !PT ;  /* 0x000000ffff0b7210 */ /* 0x000fe400007fe4ff */
[----:B-1----:R-:W-:Y:S01]  /*09e0*/  LEA R10, P0, R8, UR4, 0x2 ;  /* 0x00000004080a7c11 */ /* 0x002fe2000f8010ff */
[----:B------:R-:W-:-:S03]  /*09f0*/  IMAD.WIDE R16, R17, 0x4, R12 ;  /* 0x0000000411107825 */ /* 0x000fc600078e020c */
[----:B------:R-:W-:Y:S01]  /*0a00*/  LEA.HI.X R11, R8, UR5, R11, 0x2, P0 ;  /* 0x00000005080b7c11 */ /* 0x000fe200080f140b */
[----:B---3--:R-:W-:-:S05]  /*0a10*/  FFMA R7, R14, R7, R9 ;  /* 0x000000070e077223 */ /* 0x008fca0000000009 */
[----:B------:R3:W-:Y:S04]  /*0a20*/  STG.E desc[UR14][R2.64], R7 ;  /* 0x0000000702007986 */ /* 0x0007e8000c10190e */
[----:B------:R-:W2:Y:S04]  /*0a30*/  LDG.E R16, desc[UR14][R16.64] ;  /* 0x0000000e10107981 */ /* 0x000ea8000c1e1900 */
[----:B------:R-:W2:Y:S01]  /*0a40*/  LDG.E R10, desc[UR14][R10.64+0x4] ;  /* 0x0000040e0a0a7981 */ /* 0x000ea2000c1e1900 */
[----:B------:R-:W-:Y:S01]  /*0a50*/  IADD3 R6, PT, PT, R6, 0x2, RZ ;  /* 0x0000000206067810 */ /* 0x000fe20007ffe0ff */
[----:B--2---:R-:W-:-:S05]  /*0a60*/  FFMA R9, R10, R16, R7 ;  /* 0x000000100a097223 */ /* 0x004fca0000000007 */
[----:B------:R3:W-:Y:S02]  /*0a70*/  STG.E desc[UR14][R2.64], R9 ;  /* 0x0000000902007986 */ /* 0x0007e4000c10190e */
.L_x_4:
[----:B------:R-:W-:Y:S05]  /*0a80*/  BRA.U UP1, `(.L_x_2) ;  /* 0x0000000101287547 */ /* 0x000fea000b800000 */
[----:B------:R-:W4:Y:S01]  /*0a90*/  LDC.64 R10, c[0x0][0x380] ;  /* 0x0000e000ff0a7b82 */ /* 0x000f220000000a00 */
[----:B-1-3--:R-:W-:Y:S01]  /*0aa0*/  IADD3 R7, PT, PT, R5, R6, RZ ;  /* 0x0000000605077210 */ /* 0x00afe20007ffe0ff */
[----:B------:R-:W-:-:S06]  /*0ab0*/  IMAD R5, R6, UR16, R0 ;  /* 0x0000001006057c24 */ /* 0x000fcc000f8e0200 */
[----:B------:R-:W1:Y:S01]  /*0ac0*/  LDC.64 R12, c[0x0][0x388] ;  /* 0x0000e200ff0c7b82 */ /* 0x000e620000000a00 */
[----:B----4-:R-:W-:-:S06]  /*0ad0*/  IMAD.WIDE.U32 R6, R7, 0x4, R10 ;  /* 0x0000000407067825 */ /* 0x010fcc00078e000a */
[----:B------:R-:W2:Y:S01]  /*0ae0*/  LDG.E R6, desc[UR14][R6.64] ;  /* 0x0000000e06067981 */ /* 0x000ea2000c1e1900 */
[----:B-1----:R-:W-:-:S06]  /*0af0*/  IMAD.WIDE R10, R5, 0x4, R12 ;  /* 0x00000004050a7825 */ /* 0x002fcc00078e020c */
[----:B------:R-:W2:Y:S02]  /*0b00*/  LDG.E R10, desc[UR14][R10.64] ;  /* 0x0000000e0a0a7981 */ /* 0x000ea4000c1e1900 */
[----:B--2---:R-:W-:-:S05]  /*0b10*/  FFMA R9, R6, R10, R9 ;  /* 0x0000000a06097223 */ /* 0x004fca0000000009 */
[----:B------:R4:W-:Y:S02]  /*0b20*/  STG.E desc[UR14][R2.64], R9 ;  /* 0x0000000902007986 */ /* 0x0009e4000c10190e */
.L_x_2:
[----:B01234-:R-:W0:Y:S08]  /*0b30*/  LDC.64 R2, c[0x0][0x3a0] ;  /* 0x0000e800ff027b82 */ /* 0x01fe300000000a00 */
[----:B------:R-:W1:Y:S01]  /*0b40*/  LDC.64 R6, c[0x0][0x3a8] ;  /* 0x0000ea00ff067b82 */ /* 0x000e620000000a00 */
[----:B0-----:R-:W-:-:S05]  /*0b50*/  IMAD.WIDE R2, R4, 0x4, R2 ;  /* 0x0000000404027825 */ /* 0x001fca00078e0202 */
[----:B------:R-:W2:Y:S01]  /*0b60*/  LDG.E R0, desc[UR14][R2.64] ;  /* 0x0000000e02007981 */ /* 0x000ea2000c1e1900 */
[----:B-1----:R-:W-:-:S04]  /*0b70*/  IMAD.WIDE R6, R4, 0x4, R6 ;  /* 0x0000000404067825 */ /* 0x002fc800078e0206 */
[----:B--2---:R-:W-:Y:S02]  /*0b80*/  FADD R11, R0, R9 ;  /* 0x00000009000b7221 */ /* 0x004fe40000000000 */
[----:B------:R-:W0:Y:S03]  /*0b90*/  LDC.64 R8, c[0x0][0x398] ;  /* 0x0000e600ff087b82 */ /* 0x000e260000000a00 */
[----:B------:R-:W-:Y:S04]  /*0ba0*/  STG.E desc[UR14][R2.64], R11 ;  /* 0x0000000b02007986 */ /* 0x000fe8000c10190e */
[----:B------:R-:W2:Y:S01]  /*0bb0*/  LDG.E R0, desc[UR14][R6.64] ;  /* 0x0000000e06007981 */ /* 0x000ea2000c1e1900 */
[----:B0-----:R-:W-:-:S04]  /*0bc0*/  IMAD.WIDE R4, R4, 0x4, R8 ;  /* 0x0000000404047825 */ /* 0x001fc800078e0208 */
[----:B--2---:R-:W-:-:S05]  /*0bd0*/  FADD R13, R11, R0 ;  /* 0x000000000b0d7221 */ /* 0x004fca0000000000 */
[----:B------:R-:W-:Y:S04]  /*0be0*/  STG.E desc[UR14][R6.64], R13 ;  /* 0x0000000d06007986 */ /* 0x000fe8000c10190e */
[----:B------:R-:W2:Y:S04]  /*0bf0*/  LDG.E R4, desc[UR14][R4.64] ;  /* 0x0000000e04047981 */ /* 0x000ea8000c1e1900 */
[----:B------:R-:W2:Y:S02]  /*0c00*/  LDG.E R9, desc[UR14][R2.64] ;  /* 0x0000000e02097981 */ /* 0x000ea4000c1e1900 */
[----:B--2---:R-:W-:-:S05]  /*0c10*/  FADD R9, R4, R9 ;  /* 0x0000000904097221 */ /* 0x004fca0000000000 */
[----:B------:R-:W-:Y:S01]  /*0c20*/  STG.E desc[UR14][R2.64], R9 ;  /* 0x0000000902007986 */ /* 0x000fe2000c10190e */
[----:B------:R-:W-:Y:S05]  /*0c30*/  EXIT ;  /* 0x000000000000794d */ /* 0x000fea0003800000 */
.L_x_5:
[----:B------:R-:W-:-:S00]  /*0c40*/  BRA `(.L_x_5) ;  /* 0xfffffffc00fc7947 */ /* 0x000fc0000383ffff */
[----:B------:R-:W-:-:S00]  /*0c50*/  NOP ;  /* 0x0000000000007918 */ /* 0x000fc00000000000 */
        /* <DEDUP_REMOVED lines=10> */
.L_x_26:


//--------------------- .text._Z11mul_sub_incPfS_S_S_S_i --------------------------
	.section	.text._Z11mul_sub_incPfS_S_S_S_i,"ax",@progbits
	.align	128
        .global         _Z11mul_sub_incPfS_S_S_S_i
        .type           _Z11mul_sub_incPfS_S_S_S_i,@function
        .size           _Z11mul_sub_incPfS_S_S_S_i,(.L_x_27 - _Z11mul_sub_incPfS_S_S_S_i)
        .other          _Z11mul_sub_incPfS_S_S_S_i,@"STO_CUDA_ENTRY STV_DEFAULT"
_Z11mul_sub_incPfS_S_S_S_i:
.text._Z11mul_sub_incPfS_S_S_S_i:
        /* <DEDUP_REMOVED lines=37> */
.L_x_7:
[----:B------:R-:W-:Y:S01]  /*0250*/  HFMA2 R11, -RZ, RZ, 0, 2.384185791015625e-07 ;  /* 0x00000004ff0b7431 */ /* 0x000fe200000001ff */
[----:B------:R-:W-:Y:S02]  /*0260*/  MOV R6, R12 ;  /* 0x0000000c00067202 */ /* 0x000fe40000000f00 */
[----:B------:R-:W-:-:S05]  /*0270*/  MOV R7, R13 ;  /* 0x0000000d00077202 */ /* 0x000fca0000000f00 */
[----:B------:R-:W2:Y:S01]  /*0280*/  LDG.E R14, desc[UR14][R6.64+-0x10] ;  /* 0xfffff00e060e7981 */ /* 0x000ea2000c1e1900 */
[----:B------:R-:W-:-:S05]  /*0290*/  IMAD.WIDE R10, R8, R11, UR22 ;  /* 0x00000016080a7e25 */ /* 0x000fca000f8e020b */
[----:B------:R-:W2:Y:S01]  /*02a0*/  LDG.E R15, desc[UR14][R10.64] ;  /* 0x0000000e0a0f7981 */ /* 0x000ea2000c1e1900 */
[----:B------:R-:W-:-:S06]  /*02b0*/  UIMAD.WIDE UR18, UR16, 0x4, UR22 ;  /* 0x00000004101278a5 */ /* 0x000fcc000f8e0216 */
[----:B------:R-:W-:Y:S02]  /*02c0*/  MOV R12, UR18 ;  /* 0x00000012000c7c02 */ /* 0x000fe40008000f00 */
[----:B------:R-:W-:-:S03]  /*02d0*/  MOV R13, UR19 ;  /* 0x00000013000d7c02 */ /* 0x000fc60008000f00 */
[----:B------:R-:W-:-:S04]  /*02e0*/  IMAD.WIDE R12, R8, 0x4, R12 ;  /* 0x00000004080c7825 */ /* 0x000fc800078e020c */
[----:B--23--:R-:W-:-:S05]  /*02f0*/  FFMA R9, R14, R15, R9 ;  /* 0x0000000f0e097223 */ /* 0x00cfca0000000009 */
        /* <DEDUP_REMOVED lines=18> */
[----:B---3--:R-:W-:-:S04]  /*0420*/  FFMA R19, R16, R12, R9 ;  /* 0x0000000c10137223 */ /* 0x008fc80000000009 */
[----:B--2---:R-:W-:Y:S01]  /*0430*/  IMAD.WIDE R16, R8, R21, UR8 ;  /* 0x0000000808107e25 */ /* 0x004fe2000f8e0215 */
[----:B------:R-:W-:Y:S05]  /*0440*/  STG.E desc[UR14][R2.64], R19 ;  /* 0x0000001302007986 */ /* 0x000fea000c10190e */
[----:B------:R-:W2:Y:S04]  /*0450*/  LDG.E R16, desc[UR14][R16.64] ;  /* 0x0000000e10107981 */ /* 0x000ea8000c1e1900 */
[----:B------:R-:W2:Y:S01]  /*0460*/  LDG.E R14, desc[UR14][R6.64] ;  /* 0x0000000e060e7981 */ /* 0x000ea2000c1e1900 */
[----:B------:R-:W-:-:S05]  /*0470*/  MOV R21, UR16 ;  /* 0x0000001000157c02 */ /* 0x000fca0008000f00 */
[----:B------:R-:W-:-:S04]  /*0480*/  IMAD.WIDE R10, R21, 0x14, R10 ;  /* 0x00000014150a7825 */ /* 0x000fc800078e020a */
[----:B--2---:R-:W-:-:S05]  /*0490*/  FFMA R15, R14, R16, R19 ;  /* 0x000000100e0f7223 */ /* 0x004fca0000000013 */
[----:B------:R2:W-:Y:S04]  /*04a0*/  STG.E desc[UR14][R2.64], R15 ;  /* 0x0000000f02007986 */ /* 0x0005e8000c10190e */
[----:B------:R-:W3:Y:S04]  /*04b0*/  LDG.E R10, desc[UR14][R10.64] ;  /* 0x0000000e0a0a7981 */ /* 0x000ee8000c1e1900 */
[----:B------:R-:W3:Y:S01]  /*04c0*/  LDG.E R12, desc[UR14][R6.64+0x4] ;  /* 0x0000040e060c7981 */ /* 0x000ee2000c1e1900 */
[----:B------:R-:W-:Y:S02]  /*04d0*/  HFMA2 R13, -RZ, RZ, 0, 2.384185791015625e-07 ;  /* 0x00000004ff0d7431 */ /* 0x000fe400000001ff */
[----:B---3--:R-:W-:-:S03]  /*04e0*/  FFMA R21, R12, R10, R15 ;  /* 0x0000000a0c157223 */ /* 0x008fc6000000000f */
[----:B------:R-:W-:Y:S02]  /*04f0*/  IMAD.WIDE R12, R8, R13, UR10 ;  /* 0x0000000a080c7e25 */ /* 0x000fe4000f8e020d */
[----:B------:R3:W-:Y:S04]  /*0500*/  STG.E desc[UR14][R2.64], R21 ;  /* 0x0000001502007986 */ /* 0x0007e8000c10190e */
[----:B------:R-:W4:Y:S04]  /*0510*/  LDG.E R12, desc[UR14][R12.64] ;  /* 0x0000000e0c0c7981 */ /* 0x000f28000c1e1900 */
[----:B------:R-:W4:Y:S01]  /*0520*/  LDG.E R14, desc[UR14][R6.64+0x8] ;  /* 0x0000080e060e7981 */ /* 0x000f22000c1e1900 */
[----:B-1----:R-:W-:Y:S01]  /*0530*/  MOV R9, 0x4 ;  /* 0x0000000400097802 */ /* 0x002fe20000000f00 */
[----:B----4-:R-:W-:-:S04]  /*0540*/  FFMA R17, R14, R12, R21 ;  /* 0x0000000c0e117223 */ /* 0x010fc80000000015 */
[----:B--2---:R-:W-:Y:S01]  /*0550*/  IMAD.WIDE R14, R8, R9, UR12 ;  /* 0x0000000c080e7e25 */ /* 0x004fe2000f8e0209 */
[----:B------:R3:W-:Y:S05]  /*0560*/  STG.E desc[UR14][R2.64], R17 ;  /* 0x0000001102007986 */ /* 0x0007ea000c10190e */
[----:B------:R-:W2:Y:S04]  /*0570*/  LDG.E R14, desc[UR14][R14.64] ;  /* 0x0000000e0e0e7981 */ /* 0x000ea8000c1e1900 */
[----:B------:R-:W2:Y:S01]  /*0580*/  LDG.E R10, desc[UR14][R6.64+0xc] ;  /* 0x00000c0e060a7981 */ /* 0x000ea2000c1e1900 */
[----:B------:R-:W-:-:S04]  /*0590*/  UIADD3 UR4, UPT, UPT, UR4, 0x8, URZ ;  /* 0x0000000804047890 */ /* 0x000fc8000fffe0ff */
[----:B------:R-:W-:Y:S01]  /*05a0*/  UISETP.NE.AND UP0, UPT, UR4, URZ, UPT ;  /* 0x000000ff0400728c */ /* 0x000fe2000bf05270 */
[----:B------:R-:W-:Y:S02]  /*05b0*/  IADD3 R12, P0, PT, R6, 0x20, RZ ;  /* 0x00000020060c7810 */ /* 0x000fe40007f1e0ff */
[----:B------:R-:W-:Y:S02]  /*05c0*/  MOV R11, UR16 ;  /* 0x00000010000b7c02 */ /* 0x000fe40008000f00 */
[----:B------:R-:W-:Y:S02]  /*05d0*/  IADD3.X R13, PT, PT, RZ, R7, RZ, P0, !PT ;  /* 0x00000007ff0d7210 */ /* 0x000fe400007fe4ff */
[----:B------:R-:W-:Y:S01]  /*05e0*/  LEA R8, R11, R8, 0x3 ;  /* 0x000000080b087211 */ /* 0x000fe200078e18ff */
[----:B--2---:R-:W-:-:S05]  /*05f0*/  FFMA R9, R10, R14, R17 ;  /* 0x0000000e0a097223 */ /* 0x004fca0000000011 */
[----:B------:R3:W-:Y:S01]  /*0600*/  STG.E desc[UR14][R2.64], R9 ;  /* 0x0000000902007986 */ /* 0x0007e2000c10190e */
[----:B------:R-:W-:Y:S05]  /*0610*/  BRA.U UP0, `(.L_x_7) ;  /* 0xfffffffd000c7547 */ /* 0x000fea000b83ffff */
[----:B------:R-:W-:-:S06]  /*0620*/  ULOP3.LUT UR4, UR16, 0x7ffffff8, URZ, 0xc0, !UPT ;  /* 0x7ffffff810047892 */ /* 0x000fcc000f8ec0ff */
[----:B------:R-:W-:-:S07]  /*0630*/  MOV R6, UR4 ;  /* 0x0000000400067c02 */ /* 0x000fce0008000f00 */
.L_x_6:
        /* <DEDUP_REMOVED lines=10> */
[----:B------:R-:W2:Y:S05]  /*06e0*/  LDCU.64 UR6, c[0x0][0x380] ;  /* 0x00007000ff0677ac */ /* 0x000eaa0008000a00 */
[----:B------:R-:W4:Y:S01]  /*06f0*/  LDC.64 R12, c[0x0][0x388] ;  /* 0x0000e200ff0c7b82 */ /* 0x000f220000000a00 */
[----:B-1----:R-:W-:-:S06]  /*0700*/  IMAD.WIDE.U32 R14, R7, 0x4, R14 ;  /* 0x00000004070e7825 */ /* 0x002fcc00078e000e */
[----:B------:R-:W5:Y:S01]  /*0710*/  LDG.E R14, desc[UR14][R14.64] ;  /* 0x0000000e0e0e7981 */ /* 0x000f62000c1e1900 */
[----:B----4-:R-:W-:-:S05]  /*0720*/  IMAD.WIDE R12, R11, 0x4, R12 ;  /* 0x000000040b0c7825 */ /* 0x010fca00078e020c */
[----:B------:R-:W5:Y:S01]  /*0730*/  LDG.E R7, desc[UR14][R12.64] ;  /* 0x0000000e0c077981 */ /* 0x000f62000c1e1900 */
[----:B------:R-:W-:Y:S02]  /*0740*/  IADD3 R8, P0, PT, R5, R6, RZ ;  /* 0x0000000605087210 */ /* 0x000fe40007f1e0ff */
[----:B---3--:R-:W-:Y:S02]  /*0750*/  MOV R17, UR16 ;  /* 0x0000001000117c02 */ /* 0x008fe40008000f00 */
[----:B------:R-:W-:Y:S02]  /*0760*/  IADD3.X R11, PT, PT, RZ, RZ, RZ, P0, !PT ;  /* 0x000000ffff0b7210 */ /* 0x000fe400007fe4ff */
[----:B--2---:R-:W-:-:S04]  /*0770*/  LEA R10, P0, R8, UR6, 0x2 ;  /* 0x00000006080a7c11 */ /* 0x004fc8000f8010ff */
        /* <DEDUP_REMOVED lines=21> */
.L_x_9:
[----:B------:R-:W-:Y:S05]  /*08d0*/  BRA.U !UP1, `(.L_x_8) ;  /* 0x0000000109947547 */ /* 0x000fea000b800000 */
[----:B------:R-:W-:Y:S02]  /*08e0*/  UISETP.NE.AND UP0, UPT, UR4, 0x1, UPT ;  /* 0x000000010400788c */ /* 0x000fe4000bf05270 */
[----:B------:R-:W-:-:S04]  /*08f0*/  ULOP3.LUT UR5, UR16, 0x1, URZ, 0xc0, !UPT ;  /* 0x0000000110057892 */ /* 0x000fc8000f8ec0ff */
[----:B------:R-:W-:-:S03]  /*0900*/  UISETP.NE.U32.AND UP1, UPT, UR5, 0x1, UPT ;  /* 0x000000010500788c */ /* 0x000fc6000bf25070 */
[----:B------:R-:W-:Y:S08]  /*0910*/  BRA.U !UP0, `(.L_x_10) ;  /* 0x0000000108587547 */ /* 0x000ff0000b800000 */
[----:B------:R-:W2:Y:S01]  /*0920*/  LDC.64 R10, c[0x0][0x380] ;  /* 0x0000e000ff0a7b82 */ /* 0x000ea20000000a00 */
[----:B------:R-:W-:Y:S01]  /*0930*/  IADD3 R15, PT, PT, R5, R6, RZ ;  /* 0x00000006050f7210 */ /* 0x000fe20007ffe0ff */
[----:B-1----:R-:W-:Y:S01]  /*0940*/  IMAD R7, R6, UR16, R0 ;  /* 0x0000001006077c24 */ /* 0x002fe2000f8e0200 */
[----:B------:R-:W1:Y:S05]  /*0950*/  LDCU.64 UR4, c[0x0][0x380] ;  /* 0x00007000ff0477ac */ /* 0x000e6a0008000a00 */
[----:B------:R-:W4:Y:S01]  /*0960*/  LDC.64 R12, c[0x0][0x388] ;  /* 0x0000e200ff0c7b82 */ /* 0x000f220000000a00 */
[----:B--2---:R-:W-:-:S06]  /*0970*/  IMAD.WIDE.U32 R14, R15, 0x4, R10 ;  /* 0x000000040f0e7825 */ /* 0x004fcc00078e000a */
[----:B------:R-:W2:Y:S01]  /*0980*/  LDG.E R14, desc[UR14][R14.64] ;  /* 0x0000000e0e0e7981 */ /* 0x000ea2000c1e1900 */
[----:B----4-:R-:W-:-:S05]  /*0990*/  IMAD.WIDE R12, R7, 0x4, R12 ;  /* 0x00000004070c7825 */ /* 0x010fca00078e020c */
[----:B------:R-:W2:Y:S01]  /*09a0*/  LDG.E R7, desc[UR14][R12.64] ;  /* 0x0000000e0c077981 */ /* 0x000ea2000c1e1900 */
[----:B------:R-:W-:Y:S02]  /*09b0*/  IADD3 R8, P0, PT, R5, R6, RZ ;  /* 0x0000000605087210 */ /* 0x000fe40007f1e0ff */
[----:B---3--:R-:W-:Y:S02]  /*09c0*/  MOV R17, UR16 ;  /* 0x0000001000117c02 */ /* 0x008fe40008000f00 */
[----:B------:R-:W-:Y:S02]  /*09d0*/  IADD3.X R11, PT, PT, RZ, RZ, RZ, P0, !PT ;  /* 0x000000ffff0b7210 */ /* 0x000fe400007fe4ff */
[----:B-1----:R-:W-:Y:S01]  /*09e0*/  LEA R10, P0, R8, UR4, 0x2 ;  /* 0x00000004080a7c11 */ /* 0x002fe2000f8010ff */
[----:B------:R-:W-:-:S03]  /*09f0*/  IMAD.WIDE R16, R17, 0x4, R12 ;  /* 0x0000000411107825 */ /* 0x000fc600078e020c */
[----:B------:R-:W-:Y:S01]  /*0a00*/  LEA.HI.X R11, R8, UR5, R11, 0x2, P0 ;  /* 0x00000005080b7c11 */ /* 0x000fe200080f140b */
[----:B--2---:R-:W-:-:S05]  /*0a10*/  FFMA R7, R14, R7, R9 ;  /* 0x000000070e077223 */ /* 0x004fca0000000009 */
[----:B------:R2:W-:Y:S04]  /*0a20*/  STG.E desc[UR14][R2.64], R7 ;  /* 0x0000000702007986 */ /* 0x0005e8000c10190e */
[----:B------:R-:W3:Y:S04]  /*0a30*/  LDG.E R16, desc[UR14][R16.64] ;  /* 0x0000000e10107981 */ /* 0x000ee8000c1e1900 */
[----:B------:R-:W3:Y:S01]  /*0a40*/  LDG.E R10, desc[UR14][R10.64+0x4] ;  /* 0x0000040e0a0a7981 */ /* 0x000ee2000c1e1900 */
[----:B------:R-:W-:Y:S01]  /*0a50*/  IADD3 R6, PT, PT, R6, 0x2, RZ ;  /* 0x0000000206067810 */ /* 0x000fe20007ffe0ff */
[----:B---3--:R-:W-:-:S05]  /*0a60*/  FFMA R9, R10, R16, R7 ;  /* 0x000000100a097223 */ /* 0x008fca0000000007 */
[----:B------:R2:W-:Y:S02]  /*0a70*/  STG.E desc[UR14][R2.64], R9 ;  /* 0x0000000902007986 */ /* 0x0005e4000c10190e */
.L_x_10:
[----:B------:R-:W-:Y:S05]  /*0a80*/  BRA.U UP1, `(.L_x_8) ;  /* 0x0000000101287547 */ /* 0x000fea000b800000 */
[----:B------:R-:W4:Y:S01]  /*0a90*/  LDC.64 R10, c[0x0][0x380] ;  /* 0x0000e000ff0a7b82 */ /* 0x000f220000000a00 */
[----:B-12---:R-:W-:Y:S01]  /*0aa0*/  IADD3 R7, PT, PT, R5, R6, RZ ;  /* 0x0000000605077210 */ /* 0x006fe20007ffe0ff */
[----:B------:R-:W-:-:S06]  /*0ab0*/  IMAD R5, R6, UR16, R0 ;  /* 0x0000001006057c24 */ /* 0x000fcc000f8e0200 */
[----:B------:R-:W1:Y:S01]  /*0ac0*/  LDC.64 R12, c[0x0][0x388] ;  /* 0x0000e200ff0c7b82 */ /* 0x000e620000000a00 */
[----:B----4-:R-:W-:-:S06]  /*0ad0*/  IMAD.WIDE.U32 R6, R7, 0x4, R10 ;  /* 0x0000000407067825 */ /* 0x010fcc00078e000a */
[----:B------:R-:W3:Y:S01]  /*0ae0*/  LDG.E R6, desc[UR14][R6.64] ;  /* 0x0000000e06067981 */ /* 0x000ee2000c1e1900 */
[----:B-1----:R-:W-:-:S06]  /*0af0*/  IMAD.WIDE R10, R5, 0x4, R12 ;  /* 0x00000004050a7825 */ /* 0x002fcc00078e020c */
[----:B------:R-:W3:Y:S02]  /*0b00*/  LDG.E R10, desc[UR14][R10.64] ;  /* 0x0000000e0a0a7981 */ /* 0x000ee4000c1e1900 */
[----:B---3--:R-:W-:-:S05]  /*0b10*/  FFMA R9, R6, R10, R9 ;  /* 0x0000000a06097223 */ /* 0x008fca0000000009 */
[----:B------:R4:W-:Y:S02]  /*0b20*/  STG.E desc[UR14][R2.64], R9 ;  /* 0x0000000902007986 */ /* 0x0009e4000c10190e */
.L_x_8:
[----:B-12---:R-:W1:Y:S08]  /*0b30*/  LDC.64 R6, c[0x0][0x390] ;  /* 0x0000e400ff067b82 */ /* 0x006e700000000a00 */
[----:B------:R-:W2:Y:S01]  /*0b40*/  LDC.64 R10, c[0x0][0x3a0] ;  /* 0x0000e800ff0a7b82 */ /* 0x000ea20000000a00 */
[----:B-1----:R-:W-:-:S05]  /*0b50*/  IMAD.WIDE R6, R4, 0x4, R6 ;  /* 0x0000000404067825 */ /* 0x002fca00078e0206 */
[----:B------:R-:W3:Y:S01]  /*0b60*/  LDG.E R0, desc[UR14][R6.64] ;  /* 0x0000000e06007981 */ /* 0x000ee2000c1e1900 */
[----:B--2---:R-:W-:-:S04]  /*0b70*/  IMAD.WIDE R4, R4, 0x4, R10 ;  /* 0x0000000404047825 */ /* 0x004fc800078e020a */
[----:B---34-:R-:W-:-:S05]  /*0b80*/  FADD R9, R0, -R9 ;  /* 0x8000000900097221 */ /* 0x018fca0000000000 */
[----:B------:R-:W-:Y:S04]  /*0b90*/  STG.E desc[UR14][R2.64], R9 ;  /* 0x0000000902007986 */ /* 0x000fe8000c10190e */
[----:B------:R-:W2:Y:S04]  /*0ba0*/  LDG.E R0, desc[UR14][R6.64] ;  /* 0x0000000e06007981 */ /* 0x000ea8000c1e1900 */
[----:B------:R-:W2:Y:S02]  /*0bb0*/  LDG.E R11, desc[UR14][R4.64] ;  /* 0x0000000e040b7981 */ /* 0x000ea4000c1e1900 */
[----:B--2---:R-:W-:-:S05]  /*0bc0*/  FADD R11, R0, R11 ;  /* 0x0000000b000b7221 */ /* 0x004fca0000000000 */
[----:B------:R-:W-:Y:S01]  /*0bd0*/  STG.E desc[UR14][R4.64], R11 ;  /* 0x0000000b04007986 */ /* 0x000fe2000c10190e */
[----:B------:R-:W-:Y:S05]  /*0be0*/  EXIT ;  /* 0x000000000000794d */ /* 0x000fea0003800000 */
.L_x_11:
        /* <DEDUP_REMOVED lines=9> */
.L_x_27:


//--------------------- .text._Z7mul_addPfS_S_S_i --------------------------
	.section	.text._Z7mul_addPfS_S_S_i,"ax",@progbits
	.align	128
        .global         _Z7mul_addPfS_S_S_i
        .type           _Z7mul_addPfS_S_S_i,@function
        .size           _Z7mul_addPfS_S_S_i,(.L_x_28 - _Z7mul_addPfS_S_S_i)
        .other          _Z7mul_addPfS_S_S_i,@"STO_CUDA_ENTRY STV_DEFAULT"
_Z7mul_addPfS_S_S_i:
.text._Z7mul_addPfS_S_S_i:
        /* <DEDUP_REMOVED lines=15> */
[----:B------:R-:W-:-:S05]  /*00f0*/  IMAD R5, R5, UR18, RZ ;  /* 0x0000001205057c24 */ /* 0x000fca000f8e02ff */
[----:B------:R-:W-:Y:S01]  /*0100*/  IADD3 R9, PT, PT, R0, R5, RZ ;  /* 0x0000000500097210 */ /* 0x000fe20007ffe0ff */
[----:B------:R-:W2:Y:S04]  /*0110*/  LDC.64 R2, c[0x0][0x398] ;  /* 0x0000e600ff027b82 */ /* 0x000ea80000000a00 */
[----:B0-----:R-:W-:-:S06]  /*0120*/  IMAD.WIDE R6, R9, 0x4, R6 ;  /* 0x0000000409067825 */ /* 0x001fcc00078e0206 */
[----:B-1----:R-:W3:Y:S01]  /*0130*/  LDG.E R7, desc[UR16][R6.64] ;  /* 0x0000001006077981 */ /* 0x002ee2000c1e1900 */
[----:B------:R-:W-:Y:S01]  /*0140*/  UISETP.GE.U32.AND UP0, UPT, UR18, 0x8, UPT ;  /* 0x000000081200788c */ /* 0x000fe2000bf06070 */
[----:B--2---:R-:W-:-:S04]  /*0150*/  IMAD.WIDE R2, R9, 0x4, R2 ;  /* 0x0000000409027825 */ /* 0x004fc800078e0202 */
[----:B------:R-:W-:Y:S01]  /*0160*/  HFMA2 R4, -RZ, RZ, 0, 0 ;  /* 0x00000000ff047431 */ /* 0x000fe200000001ff */
[----:B---3--:R0:W-:Y:S03]  /*0170*/  STG.E desc[UR16][R2.64], R7 ;  /* 0x0000000702007986 */ /* 0x0081e6000c101910 */
[----:B------:R-:W-:Y:S05]  /*0180*/  BRA.U !UP0, `(.L_x_12) ;  /* 0x00000005082c7547 */ /* 0x000fea000b800000 */
[----:B------:R-:W1:Y:S01]  /*0190*/  LDCU.128 UR20, c[0x0][0x380] ;  /* 0x00007000ff1477ac */ /* 0x000e620008000c00 */
        /* <DEDUP_REMOVED lines=10> */
[----:B------:R-:W-:Y:S01]  /*0240*/  UIMAD.WIDE UR14, UR18, 0x1c, UR22 ;  /* 0x0000001c120e78a5 */ /* 0x000fe2000f8e0216 */
[----:B------:R-:W-:-:S04]  /*0250*/  IADD3 R6, P0, PT, R8, 0x10, RZ ;  /* 0x0000001008067810 */ /* 0x000fc80007f1e0ff */
[----:B------:R-:W-:-:S09]  /*0260*/  IADD3.X R9, PT, PT, RZ, R9, RZ, P0, !PT ;  /* 0x00000009ff097210 */ /* 0x000fd200007fe4ff */
.L_x_13:
[----:B------:R-:W-:Y:S02]  /*0270*/  MOV R11, 0x4 ;  /* 0x00000004000b7802 */ /* 0x000fe40000000f00 */
[----:B------:R-:W-:-:S03]  /*0280*/  MOV R8, R6 ;  /* 0x0000000600087202 */ /* 0x000fc60000000f00 */
[----:B------:R-:W-:Y:S02]  /*0290*/  IMAD.WIDE R10, R4, R11, UR22 ;  /* 0x00000016040a7e25 */ /* 0x000fe4000f8e020b */
[----:B--2---:R-:W2:Y:S04]  /*02a0*/  LDG.E R6, desc[UR16][R8.64+-0x10] ;  /* 0xfffff01008067981 */ /* 0x004ea8000c1e1900 */
[----:B------:R-:W2:Y:S01]  /*02b0*/  LDG.E R10, desc[UR16][R10.64] ;  /* 0x000000100a0a7981 */ /* 0x000ea2000c1e1900 */
[----:B------:R-:W-:-:S06]  /*02c0*/  UIMAD.WIDE UR20, UR18, 0x4, UR22 ;  /* 0x00000004121478a5 */ /* 0x000fcc000f8e0216 */
[----:B------:R-:W-:Y:S02]  /*02d0*/  MOV R12, UR20 ;  /* 0x00000014000c7c02 */ /* 0x000fe40008000f00 */
[----:B------:R-:W-:Y:S01]  /*02e0*/  MOV R13, UR21 ;  /* 0x00000015000d7c02 */ /* 0x000fe20008000f00 */
[----:B--2---:R-:W-:Y:S02]  /*02f0*/  FFMA R15, R6, R10, R7 ;  /* 0x0000000a060f7223 */ /* 0x004fe40000000007 */
[----:B0-----:R-:W-:-:S03]  /*0300*/  IMAD.WIDE R6, R4, 0x4, R12 ;  /* 0x0000000404067825 */ /* 0x001fc600078e020c */
        /* <DEDUP_REMOVED lines=8> */
[----:B------:R-:W-:Y:S04]  /*0390*/  STG.E desc[UR16][R2.64], R17 ;  /* 0x0000001102007986 */ /* 0x000fe8000c101910 */
[----:B------:R-:W0:Y:S04]  /*03a0*/  LDG.E R10, desc[UR16][R10.64] ;  /* 0x000000100a0a7981 */ /* 0x000e28000c1e1900 */
[----:B------:R-:W0:Y:S01]  /*03b0*/  LDG.E R12, desc[UR16][R8.64+-0x8] ;  /* 0xfffff810080c7981 */ /* 0x000e22000c1e1900 */
[----:B------:R-:W-:-:S05]  /*03c0*/  HFMA2 R13, -RZ, RZ, 0, 2.384185791015625e-07 ;  /* 0x00000004ff0d7431 */ /* 0x000fca00000001ff */
[----:B------:R-:W-:-:S04]  /*03d0*/  IMAD.WIDE R6, R4, R13, UR6 ;  /* 0x0000000604067e25 */ /* 0x000fc8000f8e020d */
[----:B0-----:R-:W-:-:S05]  /*03e0*/  FFMA R15, R12, R10, R17 ;  /* 0x0000000a0c0f7223 */ /* 0x001fca0000000011 */
[----:B------:R0:W-:Y:S04]  /*03f0*/  STG.E desc[UR16][R2.64], R15 ;  /* 0x0000000f02007986 */ /* 0x0001e8000c101910 */
[----:B------:R-:W2:Y:S04]  /*0400*/  LDG.E R6, desc[UR16][R6.64] ;  /* 0x0000001006067981 */ /* 0x000ea8000c1e1900 */
[----:B------:R-:W2:Y:S02]  /*0410*/  LDG.E R12, desc[UR16][R8.64+-0x4] ;  /* 0xfffffc10080c7981 */ /* 0x000ea4000c1e1900 */
[----:B--2---:R-:W-:Y:S01]  /*0420*/  FFMA R19, R12, R6, R15 ;  /* 0x000000060c137223 */ /* 0x004fe2000000000f */
[----:B------:R-:W-:-:S04]  /*0430*/  IMAD.WIDE R12, R4, R13, UR8 ;  /* 0x00000008040c7e25 */ /* 0x000fc8000f8e020d */
[----:B------:R1:W-:Y:S04]  /*0440*/  STG.E desc[UR16][R2.64], R19 ;  /* 0x0000001302007986 */ /* 0x0003e8000c101910 */
[----:B------:R-:W2:Y:S04]  /*0450*/  LDG.E R12, desc[UR16][R12.64] ;  /* 0x000000100c0c7981 */ /* 0x000ea8000c1e1900 */
[----:B------:R-:W2:Y:S01]  /*0460*/  LDG.E R10, desc[UR16][R8.64] ;  /* 0x00000010080a7981 */ /* 0x000ea2000c1e1900 */
[----:B------:R-:W-:Y:S01]  /*0470*/  MOV R11, 0x4 ;  /* 0x00000004000b7802 */ /* 0x000fe20000000f00 */
[----:B0-----:R-:W-:-:S02]  /*0480*/  HFMA2 R15, -RZ, RZ, 0, 2.384185791015625e-07 ;  /* 0x00000004ff0f7431 */ /* 0x001fc400000001ff */
[----:B--2---:R-:W-:Y:S02]  /*0490*/  FFMA R17, R10, R12, R19 ;  /* 0x0000000c0a117223 */ /* 0x004fe40000000013 */
[----:B------:R-:W-:-:S03]  /*04a0*/  IMAD.WIDE R10, R4, R11, UR10 ;  /* 0x0000000a040a7e25 */ /* 0x000fc6000f8e020b */
[----:B------:R2:W-:Y:S04]  /*04b0*/  STG.E desc[UR16][R2.64], R17 ;  /* 0x0000001102007986 */ /* 0x0005e8000c101910 */
[----:B------:R-:W3:Y:S04]  /*04c0*/  LDG.E R10, desc[UR16][R10.64] ;  /* 0x000000100a0a7981 */ /* 0x000ee8000c1e1900 */
[----:B------:R-:W3:Y:S01]  /*04d0*/  LDG.E R6, desc[UR16][R8.64+0x4] ;  /* 0x0000041008067981 */ /* 0x000ee2000c1e1900 */
[----:B------:R-:W-:-:S04]  /*04e0*/  IMAD.WIDE R14, R4, R15, UR12 ;  /* 0x0000000c040e7e25 */ /* 0x000fc8000f8e020f */
[----:B---3--:R-:W-:-:S05]  /*04f0*/  FFMA R21, R6, R10, R17 ;  /* 0x0000000a06157223 */ /* 0x008fca0000000011 */
[----:B------:R2:W-:Y:S04]  /*0500*/  STG.E desc[UR16][R2.64], R21 ;  /* 0x0000001502007986 */ /* 0x0005e8000c101910 */
[----:B------:R-:W1:Y:S04]  /*0510*/  LDG.E R14, desc[UR16][R14.64] ;  /* 0x000000100e0e7981 */ /* 0x000e68000c1e1900 */
[----:B------:R-:W1:Y:S01]  /*0520*/  LDG.E R6, desc[UR16][R8.64+0x8] ;  /* 0x0000081008067981 */ /* 0x000e62000c1e1900 */
[----:B------:R-:W-:-:S05]  /*0530*/  MOV R13, 0x4 ;  /* 0x00000004000d7802 */ /* 0x000fca0000000f00 */
[----:B------:R-:W-:-:S04]  /*0540*/  IMAD.WIDE R12, R4, R13, UR14 ;  /* 0x0000000e040c7e25 */ /* 0x000fc8000f8e020d */
[----:B-1----:R-:W-:-:S05]  /*0550*/  FFMA R19, R6, R14, R21 ;  /* 0x0000000e06137223 */ /* 0x002fca0000000015 */
[----:B------:R2:W-:Y:S04]  /*0560*/  STG.E desc[UR16][R2.64], R19 ;  /* 0x0000001302007986 */ /* 0x0005e8000c101910 */
[----:B------:R-:W3:Y:S04]  /*0570*/  LDG.E R12, desc[UR16][R12.64] ;  /* 0x000000100c0c7981 */ /* 0x000ee8000c1e1900 */
[----:B------:R-:W3:Y:S01]  /*0580*/  LDG.E R6, desc[UR16][R8.64+0xc] ;  /* 0x00000c1008067981 */ /* 0x000ee2000c1e1900 */
[----:B------:R-:W-:Y:S01]  /*0590*/  UIADD3 UR4, UPT, UPT, UR4, 0x8, URZ ;  /* 0x0000000804047890 */ /* 0x000fe2000fffe0ff */
[----:B------:R-:W-:-:S03]  /*05a0*/  MOV R11, UR18 ;  /* 0x00000012000b7c02 */ /* 0x000fc60008000f00 */
[----:B------:R-:W-:Y:S01]  /*05b0*/  UISETP.NE.AND UP0, UPT, UR4, URZ, UPT ;  /* 0x000000ff0400728c */ /* 0x000fe2000bf05270 */
[----:B------:R-:W-:Y:S01]  /*05c0*/  LEA R4, R11, R4, 0x3 ;  /* 0x000000040b047211 */ /* 0x000fe200078e18ff */
[----:B---3--:R-:W-:Y:S01]  /*05d0*/  FFMA R7, R6, R12, R19 ;  /* 0x0000000c06077223 */ /* 0x008fe20000000013 */
[----:B------:R-:W-:-:S04]  /*05e0*/  IADD3 R6, P0, PT, R8, 0x20, RZ ;  /* 0x0000002008067810 */ /* 0x000fc80007f1e0ff */
[----:B------:R2:W-:Y:S01]  /*05f0*/  STG.E desc[UR16][R2.64], R7 ;  /* 0x0000000702007986 */ /* 0x0005e2000c101910 */
[----:B------:R-:W-:Y:S01]  /*0600*/  IADD3.X R9, PT, PT, RZ, R9, RZ, P0, !PT ;  /* 0x00000009ff097210 */ /* 0x000fe200007fe4ff */
[----:B------:R-:W-:Y:S07]  /*0610*/  BRA.U UP0, `(.L_x_13) ;  /* 0xfffffffd00147547 */ /* 0x000fee000b83ffff */
[----:B------:R-:W-:-:S06]  /*0620*/  ULOP3.LUT UR4, UR18, 0x7ffffff8, URZ, 0xc0, !UPT ;  /* 0x7ffffff812047892 */ /* 0x000fcc000f8ec0ff */
[----:B------:R-:W-:-:S07]  /*0630*/  MOV R4, UR4 ;  /* 0x0000000400047c02 */ /* 0x000fce0008000f00 */
.L_x_12:
[----:B------:R-:W-:-:S06]  /*0640*/  ULOP3.LUT UR4, UR18, 0x7, URZ, 0xc0, !UPT ;  /* 0x0000000712047892 */ /* 0x000fcc000f8ec0ff */
[----:B------:R-:W-:-:S13]  /*0650*/  ISETP.NE.AND P0, PT, RZ, UR4, PT ;  /* 0x00000004ff007c0c */ /* 0x000fda000bf05270 */
[----:B------:R-:W-:Y:S05]  /*0660*/  @!P0 EXIT ;  /* 0x000000000000894d */ /* 0x000fea0003800000 */
[----:B------:R-:W-:Y:S02]  /*0670*/  UISETP.GE.U32.AND UP0, UPT, UR4, 0x4, UPT ;  /* 0x000000040400788c */ /* 0x000fe4000bf06070 */
[----:B------:R-:W-:-:S07]  /*0680*/  ULOP3.LUT UR4, UR18, 0x3, URZ, 0xc0, !UPT ;  /* 0x0000000312047892 */ /* 0x000fce000f8ec0ff */
[----:B------:R-:W-:Y:S05]  /*0690*/  BRA.U !UP0, `(.L_x_14) ;  /* 0x0000000108887547 */ /* 0x000fea000b800000 */
        /* <DEDUP_REMOVED lines=15> */
[----:B0-----:R-:W-:-:S04]  /*0790*/  IMAD.WIDE R6, R17, 0x4, R12 ;  /* 0x0000000411067825 */ /* 0x001fc800078e020c */
        /* <DEDUP_REMOVED lines=18> */
.L_x_14:
[----:B------:R-:W-:-:S13]  /*08c0*/  ISETP.NE.AND P0, PT, RZ, UR4, PT ;  /* 0x00000004ff007c0c */ /* 0x000fda000bf05270 */
[----:B------:R-:W-:Y:S05]  /*08d0*/  @!P0 EXIT ;  /* 0x000000000000894d */ /* 0x000fea0003800000 */
[----:B------:R-:W-:-:S09]  /*08e0*/  UISETP.NE.AND UP0, UPT, UR4, 0x1, UPT ;  /* 0x000000010400788c */ /* 0x000fd2000bf05270 */
[----:B------:R-:W-:Y:S05]  /*08f0*/  BRA.U !UP0, `(.L_x_15) ;  /* 0x0000000108587547 */ /* 0x000fea000b800000 */
[----:B------:R-:W3:Y:S01]  /*0900*/  LDC.64 R8, c[0x0][0x380] ;  /* 0x0000e000ff087b82 */ /* 0x000ee20000000a00 */
[----:B------:R-:W-:Y:S01]  /*0910*/  IADD3 R11, PT, PT, R5, R4, RZ ;  /* 0x00000004050b7210 */ /* 0x000fe20007ffe0ff */
[----:B-1----:R-:W-:Y:S01]  /*0920*/  IMAD R15, R4, UR18, R0 ;  /* 0x00000012040f7c24 */ /* 0x002fe2000f8e0200 */
[----:B------:R-:W1:Y:S05]  /*0930*/  LDCU.64 UR4, c[0x0][0x380] ;  /* 0x00007000ff0477ac */ /* 0x000e6a0008000a00 */
[----:B------:R-:W4:Y:S01]  /*0940*/  LDC.64 R12, c[0x0][0x388] ;  /* 0x0000e200ff0c7b82 */ /* 0x000f220000000a00 */
[----:B---3--:R-:W-:-:S06]  /*0950*/  IMAD.WIDE.U32 R10, R11, 0x4, R8 ;  /* 0x000000040b0a7825 */ /* 0x008fcc00078e0008 */
[----:B------:R-:W2:Y:S01]  /*0960*/  LDG.E R10, desc[UR16][R10.64] ;  /* 0x000000100a0a7981 */ /* 0x000ea2000c1e1900 */
[----:B----4-:R-:W-:-:S05]  /*0970*/  IMAD.WIDE R12, R15, 0x4, R12 ;  /* 0x000000040f0c7825 */ /* 0x010fca00078e020c */
[----:B------:R-:W2:Y:S01]  /*0980*/  LDG.E R6, desc[UR16][R12.64] ;  /* 0x000000100c067981 */ /* 0x000ea2000c1e1900 */
[----:B------:R-:W-:Y:S02]  /*0990*/  IADD3 R9, P0, PT, R5, R4, RZ ;  /* 0x0000000405097210 */ /* 0x000fe40007f1e0ff */
[----:B------:R-:W-:Y:S02]  /*09a0*/  MOV R15, UR18 ;  /* 0x00000012000f7c02 */ /* 0x000fe40008000f00 */
[----:B------:R-:W-:Y:S02]  /*09b0*/  IADD3.X R14, PT, PT, RZ, RZ, RZ, P0, !PT ;  /* 0x000000ffff0e7210 */ /* 0x000fe400007fe4ff */
[----:B-1----:R-:W-:-:S04]  /*09c0*/  LEA R8, P0, R9, UR4, 0x2 ;  /* 0x0000000409087c11 */ /* 0x002fc8000f8010ff */
[----:B------:R-:W-:Y:S01]  /*09d0*/  LEA.HI.X R9, R9, UR5, R14, 0x2, P0 ;  /* 0x0000000509097c11 */ /* 0x000fe200080f140e */
[----:B------:R-:W-:-:S04]  /*09e0*/  IMAD.WIDE R14, R15, 0x4, R12 ;  /* 0x000000040f0e7825 */ /* 0x000fc800078e020c */
[----:B--2---:R-:W-:-:S05]  /*09f0*/  FFMA R17, R10, R6, R7 ;  /* 0x000000060a117223 */ /* 0x004fca0000000007 */
[----:B------:R3:W-:Y:S04]  /*0a00*/  STG.E desc[UR16][R2.64], R17 ;  /* 0x0000001102007986 */ /* 0x0007e8000c101910 */
[----:B------:R-:W0:Y:S04]  /*0a10*/  LDG.E R14, desc[UR16][R14.64] ;  /* 0x000000100e0e7981 */ /* 0x000e28000c1e1900 */
[----:B------:R-:W0:Y:S01]  /*0a20*/  LDG.E R8, desc[UR16][R8.64+0x4] ;  /* 0x0000041008087981 */ /* 0x000e22000c1e1900 */
[----:B------:R-:W-:Y:S01]  /*0a30*/  IADD3 R4, PT, PT, R4, 0x2, RZ ;  /* 0x0000000204047810 */ /* 0x000fe20007ffe0ff */
[----:B0-----:R-:W-:-:S05]  /*0a40*/  FFMA R7, R8, R14, R17 ;  /* 0x0000000e08077223 */ /* 0x001fca0000000011 */
[----:B------:R3:W-:Y:S02]  /*0a50*/  STG.E desc[UR16][R2.64], R7 ;  /* 0x0000000702007986 */ /* 0x0007e4000c101910 */
.L_x_15:
[----:B------:R-:W-:-:S04]  /*0a60*/  ULOP3.LUT UR4, UR18, 0x1, URZ, 0xc0, !UPT ;  /* 0x0000000112047892 */ /* 0x000fc8000f8ec0ff */
[----:B------:R-:W-:-:S06]  /*0a70*/  UISETP.NE.U32.AND UP0, UPT, UR4, 0x1, UPT ;  /* 0x000000010400788c */ /* 0x000fcc000bf05070 */
[----:B------:R-:W-:-:S13]  /*0a80*/  PLOP3.LUT P0, PT, PT, PT, UP0, 0x80, 0x8 ;  /* 0x000000000008781c */ /* 0x000fda0003f0f008 */
[----:B------:R-:W-:Y:S05]  /*0a90*/  @P0 EXIT ;  /* 0x000000000000094d */ /* 0x000fea0003800000 */
[----:B------:R-:W4:Y:S01]  /*0aa0*/  LDC.64 R8, c[0x0][0x380] ;  /* 0x0000e000ff087b82 */ /* 0x000f220000000a00 */
[----:B------:R-:W-:Y:S01]  /*0ab0*/  IADD3 R5, PT, PT, R5, R4, RZ ;  /* 0x0000000405057210 */ /* 0x000fe20007ffe0ff */
[----:B------:R-:W-:-:S06]  /*0ac0*/  IMAD R13, R4, UR18, R0 ;  /* 0x00000012040d7c24 */ /* 0x000fcc000f8e0200 */
[----:B------:R-:W5:Y:S01]  /*0ad0*/  LDC.64 R10, c[0x0][0x388] ;  /* 0x0000e200ff0a7b82 */ /* 0x000f620000000a00 */
[----:B----4-:R-:W-:-:S06]  /*0ae0*/  IMAD.WIDE.U32 R4, R5, 0x4, R8 ;  /* 0x0000000405047825 */ /* 0x010fcc00078e0008 */
[----:B------:R-:W0:Y:S01]  /*0af0*/  LDG.E R4, desc[UR16][R4.64] ;  /* 0x0000001004047981 */ /* 0x000e22000c1e1900 */
[----:B-----5:R-:W-:-:S06]  /*0b00*/  IMAD.WIDE R8, R13, 0x4, R10 ;  /* 0x000000040d087825 */ /* 0x020fcc00078e020a */
[----:B------:R-:W0:Y:S02]  /*0b10*/  LDG.E R8, desc[UR16][R8.64] ;  /* 0x0000001008087981 */ /* 0x000e24000c1e1900 */
[----:B0123--:R-:W-:-:S05]  /*0b20*/  FFMA R7, R4, R8, R7 ;  /* 0x0000000804077223 */ /* 0x00ffca0000000007 */
[----:B------:R-:W-:Y:S01]  /*0b30*/  STG.E desc[UR16][R2.64], R7 ;  /* 0x0000000702007986 */ /* 0x000fe2000c101910 */
[----:B------:R-:W-:Y:S05]  /*0b40*/  EXIT ;  /* 0x000000000000794d */ /* 0x000fea0003800000 */
.L_x_16:
        /* <DEDUP_REMOVED lines=11> */
.L_x_28:


//--------------------- .text._Z3mulPfS_S_i       --------------------------
	.section	.text._Z3mulPfS_S_i,"ax",@progbits
	.align	128
        .global         _Z3mulPfS_S_i
        .type           _Z3mulPfS_S_i,@function
        .size           _Z3mulPfS_S_i,(.L_x_29 - _Z3mulPfS_S_i)
        .other          _Z3mulPfS_S_i,@"STO_CUDA_ENTRY STV_DEFAULT"
_Z3mulPfS_S_i:
.text._Z3mulPfS_S_i:
        /* <DEDUP_REMOVED lines=17> */
[----:B------:R-:W-:Y:S02]  /*0110*/  UISETP.GE.U32.AND UP0, UPT, UR18, 0x8, UPT ;  /* 0x000000081200788c */ /* 0x000fe4000bf06070 */
[----:B------:R-:W-:-:S05]  /*0120*/  IADD3 R7, PT, PT, R0, R5, RZ ;  /* 0x0000000500077210 */ /* 0x000fca0007ffe0ff */
[----:B0-----:R-:W-:Y:S01]  /*0130*/  IMAD.WIDE R2, R7, 0x4, R2 ;  /* 0x0000000407027825 */ /* 0x001fe200078e0202 */
[----:B------:R-:W-:-:S04]  /*0140*/  MOV R7, RZ ;  /* 0x000000ff00077202 */ /* 0x000fc80000000f00 */
[----:B-1----:R0:W-:Y:S01]  /*0150*/  STG.E desc[UR16][R2.64], RZ ;  /* 0x000000ff02007986 */ /* 0x0021e2000c101910 */
        /* <DEDUP_REMOVED lines=14> */
[----:B------:R-:W-:Y:S02]  /*0240*/  IADD3.X R9, PT, PT, RZ, R7, RZ, P0, !PT ;  /* 0x00000007ff097210 */ /* 0x000fe400007fe4ff */
[----:B------:R-:W-:-:S07]  /*0250*/  MOV R7, RZ ;  /* 0x000000ff00077202 */ /* 0x000fce0000000f00 */
.L_x_18:
[----:B------:R-:W-:Y:S01]  /*0260*/  HFMA2 R11, -RZ, RZ, 0, 2.384185791015625e-07 ;  /* 0x00000004ff0b7431 */ /* 0x000fe200000001ff */
[----:B------:R-:W-:-:S05]  /*0270*/  MOV R8, R6 ;  /* 0x0000000600087202 */ /* 0x000fca0000000f00 */
[----:B--2---:R-:W2:Y:S01]  /*0280*/  LDG.E R6, desc[UR16][R8.64+-0x10] ;  /* 0xfffff01008067981 */ /* 0x004ea2000c1e1900 */
[----:B------:R-:W-:-:S06]  /*0290*/  IMAD.WIDE R10, R4, R11, UR22 ;  /* 0x00000016040a7e25 */ /* 0x000fcc000f8e020b */
[----:B------:R-:W2:Y:S01]  /*02a0*/  LDG.E R10, desc[UR16][R10.64] ;  /* 0x000000100a0a7981 */ /* 0x000ea2000c1e1900 */
[----:B------:R-:W-:-:S06]  /*02b0*/  UIMAD.WIDE UR20, UR18, 0x4, UR22 ;  /* 0x00000004121478a5 */ /* 0x000fcc000f8e0216 */
[----:B------:R-:W-:Y:S02]  /*02c0*/  MOV R12, UR20 ;  /* 0x00000014000c7c02 */ /* 0x000fe40008000f00 */
[----:B------:R-:W-:Y:S01]  /*02d0*/  MOV R13, UR21 ;  /* 0x00000015000d7c02 */ /* 0x000fe20008000f00 */
[----:B--2---:R-:W-:Y:S02]  /*02e0*/  FFMA R15, R6, R10, R7 ;  /* 0x0000000a060f7223 */ /* 0x004fe40000000007 */
[----:B------:R-:W-:-:S03]  /*02f0*/  IMAD.WIDE R6, R4, 0x4, R12 ;  /* 0x0000000404067825 */ /* 0x000fc600078e020c */
        /* <DEDUP_REMOVED lines=16> */
[----:B------:R-:W3:Y:S02]  /*0400*/  LDG.E R12, desc[UR16][R8.64+-0x4] ;  /* 0xfffffc10080c7981 */ /* 0x000ee4000c1e1900 */
[----:B---3--:R-:W-:Y:S01]  /*0410*/  FFMA R19, R12, R6, R15 ;  /* 0x000000060c137223 */ /* 0x008fe2000000000f */
[----:B------:R-:W-:-:S04]  /*0420*/  IMAD.WIDE R12, R4, R13, UR8 ;  /* 0x00000008040c7e25 */ /* 0x000fc8000f8e020d */
[----:B------:R3:W-:Y:S04]  /*0430*/  STG.E desc[UR16][R2.64], R19 ;  /* 0x0000001302007986 */ /* 0x0007e8000c101910 */
[----:B------:R-:W2:Y:S04]  /*0440*/  LDG.E R12, desc[UR16][R12.64] ;  /* 0x000000100c0c7981 */ /* 0x000ea8000c1e1900 */
[----:B------:R-:W2:Y:S01]  /*0450*/  LDG.E R10, desc[UR16][R8.64] ;  /* 0x00000010080a7981 */ /* 0x000ea2000c1e1900 */
[----:B------:R-:W-:Y:S02]  /*0460*/  IMAD.MOV.U32 R11, RZ, RZ, 0x4 ;  /* 0x00000004ff0b7424 */ /* 0x000fe400078e00ff */
[----:B--2---:R-:W-:-:S02]  /*0470*/  FFMA R17, R10, R12, R19 ;  /* 0x0000000c0a117223 */ /* 0x004fc40000000013 */
[----:B------:R-:W-:-:S03]  /*0480*/  IMAD.WIDE R10, R4, R11, UR10 ;  /* 0x0000000a040a7e25 */ /* 0x000fc6000f8e020b */
[----:B------:R2:W-:Y:S04]  /*0490*/  STG.E desc[UR16][R2.64], R17 ;  /* 0x0000001102007986 */ /* 0x0005e8000c101910 */
[----:B------:R-:W4:Y:S04]  /*04a0*/  LDG.E R10, desc[UR16][R10.64] ;  /* 0x000000100a0a7981 */ /* 0x000f28000c1e1900 */
[----:B------:R-:W4:Y:S01]  /*04b0*/  LDG.E R6, desc[UR16][R8.64+0x4] ;  /* 0x0000041008067981 */ /* 0x000f22000c1e1900 */
[----:B-1----:R-:W-:-:S05]  /*04c0*/  MOV R15, 0x4 ;  /* 0x00000004000f7802 */ /* 0x002fca0000000f00 */
[----:B------:R-:W-:-:S04]  /*04d0*/  IMAD.WIDE R14, R4, R15, UR12 ;  /* 0x0000000c040e7e25 */ /* 0x000fc8000f8e020f */
[----:B----4-:R-:W-:-:S05]  /*04e0*/  FFMA R21, R6, R10, R17 ;  /* 0x0000000a06157223 */ /* 0x010fca0000000011 */
[----:B------:R2:W-:Y:S04]  /*04f0*/  STG.E desc[UR16][R2.64], R21 ;  /* 0x0000001502007986 */ /* 0x0005e8000c101910 */
[----:B------:R-:W3:Y:S04]  /*0500*/  LDG.E R14, desc[UR16][R14.64] ;  /* 0x000000100e0e7981 */ /* 0x000ee8000c1e1900 */
[----:B------:R-:W3:Y:S01]  /*0510*/  LDG.E R6, desc[UR16][R8.64+0x8] ;  /* 0x0000081008067981 */ /* 0x000ee2000c1e1900 */
[----:B------:R-:W-:-:S05]  /*0520*/  HFMA2 R13, -RZ, RZ, 0, 2.384185791015625e-07 ;  /* 0x00000004ff0d7431 */ /* 0x000fca00000001ff */
[----:B------:R-:W-:-:S04]  /*0530*/  IMAD.WIDE R12, R4, R13, UR14 ;  /* 0x0000000e040c7e25 */ /* 0x000fc8000f8e020d */
[----:B---3--:R-:W-:-:S05]  /*0540*/  FFMA R19, R6, R14, R21 ;  /* 0x0000000e06137223 */ /* 0x008fca0000000015 */
[----:B------:R2:W-:Y:S04]  /*0550*/  STG.E desc[UR16][R2.64], R19 ;  /* 0x0000001302007986 */ /* 0x0005e8000c101910 */
        /* <DEDUP_REMOVED lines=13> */
.L_x_17:
        /* <DEDUP_REMOVED lines=15> */
[----:B------:R-:W-:Y:S01]  /*0720*/  IADD3 R9, P0, PT, R5, R4, RZ ;  /* 0x0000000405097210 */ /* 0x000fe20007f1e0ff */
[----:B--2---:R-:W-:-:S03]  /*0730*/  IMAD.U32 R17, RZ, RZ, UR18 ;  /* 0x00000012ff117e24 */ /* 0x004fc6000f8e00ff */
        /* <DEDUP_REMOVED lines=23> */
.L_x_19:
        /* <DEDUP_REMOVED lines=21> */
[----:B------:R-:W2:Y:S04]  /*0a00*/  LDG.E R14, desc[UR16][R14.64] ;  /* 0x000000100e0e7981 */ /* 0x000ea8000c1e1900 */
[----:B------:R-:W2:Y:S01]  /*0a10*/  LDG.E R8, desc[UR16][R8.64+0x4] ;  /* 0x0000041008087981 */ /* 0x000ea2000c1e1900 */
[----:B------:R-:W-:Y:S01]  /*0a20*/  IADD3 R4, PT, PT, R4, 0x2, RZ ;  /* 0x0000000204047810 */ /* 0x000fe20007ffe0ff */
[----:B--2---:R-:W-:-:S05]  /*0a30*/  FFMA R7, R8, R14, R17 ;  /* 0x0000000e08077223 */ /* 0x004fca0000000011 */
[----:B------:R3:W-:Y:S02]  /*0a40*/  STG.E desc[UR16][R2.64], R7 ;  /* 0x0000000702007986 */ /* 0x0007e4000c101910 */
.L_x_20:
        /* <DEDUP_REMOVED lines=9> */
[----:B------:R-:W1:Y:S01]  /*0ae0*/  LDG.E R4, desc[UR16][R4.64] ;  /* 0x0000001004047981 */ /* 0x000e62000c1e1900 */
[----:B-----5:R-:W-:-:S06]  /*0af0*/  IMAD.WIDE R8, R13, 0x4, R10 ;  /* 0x000000040d087825 */ /* 0x020fcc00078e020a */
[----:B------:R-:W1:Y:S02]  /*0b00*/  LDG.E R8, desc[UR16][R8.64] ;  /* 0x0000001008087981 */ /* 0x000e64000c1e1900 */
[----:B-123--:R-:W-:-:S05]  /*0b10*/  FFMA R7, R4, R8, R7 ;  /* 0x0000000804077223 */ /* 0x00efca0000000007 */
[----:B------:R-:W-:Y:S01]  /*0b20*/  STG.E desc[UR16][R2.64], R7 ;  /* 0x0000000702007986 */ /* 0x000fe2000c101910 */
[----:B------:R-:W-:Y:S05]  /*0b30*/  EXIT ;  /* 0x000000000000794d */ /* 0x000fea0003800000 */
.L_x_21:
        /* <DEDUP_REMOVED lines=12> */
.L_x_29:


//--------------------- .text._Z3subPfS_S_i       --------------------------
	.section	.text._Z3subPfS_S_i,"ax",@progbits
	.align	128
        .global         _Z3subPfS_S_i
        .type           _Z3subPfS_S_i,@function
        .size           _Z3subPfS_S_i,(.L_x_30 - _Z3subPfS_S_i)
        .other          _Z3subPfS_S_i,@"STO_CUDA_ENTRY STV_DEFAULT"
_Z3subPfS_S_i:
.text._Z3subPfS_S_i:
        /* <DEDUP_REMOVED lines=15> */
[----:B------:R-:W-:-:S06]  /*00f0*/  IMAD R9, R0, UR6, R7 ;  /* 0x0000000600097c24 */ /* 0x000fcc000f8e0207 */
[----:B------:R-:W2:Y:S08]  /*0100*/  LDC.64 R4, c[0x0][0x388] ;  /* 0x0000e200ff047b82 */ /* 0x000eb00000000a00 */
[----:B------:R-:W3:Y:S01]  /*0110*/  LDC.64 R6, c[0x0][0x390] ;  /* 0x0000e400ff067b82 */ /* 0x000ee20000000a00 */
[----:B0-----:R-:W-:-:S06]  /*0120*/  IMAD.WIDE R2, R9, 0x4, R2 ;  /* 0x0000000409027825 */ /* 0x001fcc00078e0202 */
[----:B-1----:R-:W4:Y:S01]  /*0130*/  LDG.E R2, desc[UR4][R2.64] ;  /* 0x0000000402027981 */ /* 0x002f22000c1e1900 */
[----:B--2---:R-:W-:-:S06]  /*0140*/  IMAD.WIDE R4, R9, 0x4, R4 ;  /* 0x0000000409047825 */ /* 0x004fcc00078e0204 */
[----:B------:R-:W4:Y:S01]  /*0150*/  LDG.E R5, desc[UR4][R4.64] ;  /* 0x0000000404057981 */ /* 0x000f22000c1e1900 */
[----:B---3--:R-:W-:-:S04]  /*0160*/  IMAD.WIDE R6, R9, 0x4, R6 ;  /* 0x0000000409067825 */ /* 0x008fc800078e0206 */
[----:B----4-:R-:W-:-:S05]  /*0170*/  FADD R9, R2, -R5 ;  /* 0x8000000502097221 */ /* 0x010fca0000000000 */
[----:B------:R-:W-:Y:S01]  /*0180*/  STG.E desc[UR4][R6.64], R9 ;  /* 0x0000000906007986 */ /* 0x000fe2000c101904 */
[----:B------:R-:W-:Y:S05]  /*0190*/  EXIT ;  /* 0x000000000000794d */ /* 0x000fea0003800000 */
.L_x_22:
        /* <DEDUP_REMOVED lines=14> */
.L_x_30:


//--------------------- .text._Z3addPfS_S_i       --------------------------
	.section	.text._Z3addPfS_S_i,"ax",@progbits
	.align	128
        .global         _Z3addPfS_S_i
        .type           _Z3addPfS_S_i,@function
        .size           _Z3addPfS_S_i,(.L_x_31 - _Z3addPfS_S_i)
        .other          _Z3addPfS_S_i,@"STO_CUDA_ENTRY STV_DEFAULT"
_Z3addPfS_S_i:
.text._Z3addPfS_S_i:
        /* <DEDUP_REMOVED lines=23> */
[----:B----4-:R-:W-:-:S05]  /*0170*/  FADD R9, R2, R5 ;  /* 0x0000000502097221 */ /* 0x010fca0000000000 */
[----:B------:R-:W-:Y:S01]  /*0180*/  STG.E desc[UR4][R6.64], R9 ;  /* 0x0000000906007986 */ /* 0x000fe2000c101904 */
[----:B------:R-:W-:Y:S05]  /*0190*/  EXIT ;  /* 0x000000000000794d */ /* 0x000fea0003800000 */
.L_x_23:
        /* <DEDUP_REMOVED lines=14> */
.L_x_31:


//--------------------- .text._Z5mergePfS_S_S_S_i --------------------------
	.section	.text._Z5mergePfS_S_S_S_i,"ax",@progbits
	.align	128
        .global         _Z5mergePfS_S_S_S_i
        .type           _Z5mergePfS_S_S_S_i,@function
        .size           _Z5mergePfS_S_S_S_i,(.L_x_32 - _Z5mergePfS_S_S_S_i)
        .other          _Z5mergePfS_S_S_S_i,@"STO_CUDA_ENTRY STV_DEFAULT"
_Z5mergePfS_S_S_S_i:
.text._Z5mergePfS_S_S_S_i:
[----:B------:R-:W-:Y:S01]  /*0000*/  LDC R1, c[0x0][0x37c] ;  /* 0x0000df00ff017b82 */ /* 0x000fe20000000800 */
[----:B------:R-:W0:Y:S07]  /*0010*/  S2R R3, SR_TID.X ;  /* 0x0000000000037919 */ /* 0x000e2e0000002100 */
[----:B------:R-:W0:Y:S01]  /*0020*/  LDC R4, c[0x0][0x360] ;  /* 0x0000d800ff047b82 */ /* 0x000e220000000800 */
[----:B------:R-:W1:Y:S07]  /*0030*/  S2R R2, SR_TID.Y ;  /* 0x0000000000027919 */ /* 0x000e6e0000002200 */
[----:B------:R-:W0:Y:S08]  /*0040*/  S2UR UR4, SR_CTAID.X ;  /* 0x00000000000479c3 */ /* 0x000e300000002500 */
[----:B------:R-:W1:Y:S08]  /*0050*/  S2UR UR5, SR_CTAID.Y ;  /* 0x00000000000579c3 */ /* 0x000e700000002600 */
[----:B------:R-:W1:Y:S08]  /*0060*/  LDC R7, c[0x0][0x364] ;  /* 0x0000d900ff077b82 */ /* 0x000e700000000800 */
[----:B------:R-:W2:Y:S01]  /*0070*/  LDC R0, c[0x0][0x3a8] ;  /* 0x0000ea00ff007b82 */ /* 0x000ea20000000800 */
[----:B0-----:R-:W-:-:S02]  /*0080*/  IMAD R4, R4, UR4, R3 ;  /* 0x0000000404047c24 */ /* 0x001fc4000f8e0203 */
[----:B-1----:R-:W-:-:S05]  /*0090*/  IMAD R7, R7, UR5, R2 ;  /* 0x0000000507077c24 */ /* 0x002fca000f8e0202 */
[----:B------:R-:W-:-:S04]  /*00a0*/  VIMNMX R3, PT, PT, R4, R7, !PT ;  /* 0x0000000704037248 */ /* 0x000fc80007fe0100 */
[----:B--2---:R-:W-:-:S13]  /*00b0*/  ISETP.GE.AND P0, PT, R3, R0, PT ;  /* 0x000000000300720c */ /* 0x004fda0003f06270 */
[----:B------:R-:W-:Y:S05]  /*00c0*/  @P0 EXIT ;  /* 0x000000000000094d */ /* 0x000fea0003800000 */
[----:B------:R-:W0:Y:S01]  /*00d0*/  LDC.64 R8, c[0x0][0x380] ;  /* 0x0000e000ff087b82 */ /* 0x000e220000000a00 */
[----:B------:R-:W1:Y:S01]  /*00e0*/  LDCU.64 UR4, c[0x0][0x358] ;  /* 0x00006b00ff0477ac */ /* 0x000e620008000a00 */
[----:B------:R-:W-:-:S06]  /*00f0*/  IMAD R5, R4, R0, R7 ;  /* 0x0000000004057224 */ /* 0x000fcc00078e0207 */
[----:B------:R-:W2:Y:S08]  /*0100*/  LDC.64 R2, c[0x0][0x3a0] ;  /* 0x0000e800ff027b82 */ /* 0x000eb00000000a00 */
[----:B------:R-:W3:Y:S01]  /*0110*/  LDC.64 R12, c[0x0][0x388] ;  /* 0x0000e200ff0c7b82 */ /* 0x000ee20000000a00 */
[----:B0-----:R-:W-:-:S07]  /*0120*/  IMAD.WIDE R8, R5, 0x4, R8 ;  /* 0x0000000405087825 */ /* 0x001fce00078e0208 */
[----:B------:R-:W0:Y:S01]  /*0130*/  LDC.64 R16, c[0x0][0x390] ;  /* 0x0000e400ff107b82 */ /* 0x000e220000000a00 */
[----:B-1----:R1:W4:Y:S01]  /*0140*/  LDG.E R19, desc[UR4][R8.64] ;  /* 0x0000000408137981 */ /* 0x002322000c1e1900 */
[----:B------:R-:W-:-:S04]  /*0150*/  IMAD R11, R4, R0, R5 ;  /* 0x00000000040b7224 */ /* 0x000fc800078e0205 */
[----:B--2---:R-:W-:Y:S02]  /*0160*/  IMAD.WIDE R10, R11, 0x4, R2 ;  /* 0x000000040b0a7825 */ /* 0x004fe400078e0202 */
[----:B-1----:R-:W1:Y:S02]  /*0170*/  LDC.64 R8, c[0x0][0x398] ;  /* 0x0000e600ff087b82 */ /* 0x002e640000000a00 */
[----:B---3--:R-:W-:Y:S01]  /*0180*/  IMAD.WIDE R12, R5, 0x4, R12 ;  /* 0x00000004050c7825 */ /* 0x008fe200078e020c */
[----:B----4-:R-:W-:Y:S05]  /*0190*/  STG.E desc[UR4][R10.64], R19 ;  /* 0x000000130a007986 */ /* 0x010fea000c101904 */
[----:B------:R-:W2:Y:S01]  /*01a0*/  LDG.E R13, desc[UR4][R12.64] ;  /* 0x000000040c0d7981 */ /* 0x000ea2000c1e1900 */
[----:B------:R-:W-:-:S04]  /*01b0*/  IMAD.WIDE R14, R0, 0x4, R10 ;  /* 0x00000004000e7825 */ /* 0x000fc800078e020a */
[----:B0-----:R-:W-:Y:S01]  /*01c0*/  IMAD.WIDE R16, R5, 0x4, R16 ;  /* 0x0000000405107825 */ /* 0x001fe200078e0210 */
[----:B------:R-:W-:-:S05]  /*01d0*/  IADD3 R21, PT, PT, R4, R0, RZ ;  /* 0x0000000004157210 */ /* 0x000fca0007ffe0ff */
[----:B------:R-:W-:Y:S01]  /*01e0*/  IMAD R4, R21, R0, RZ ;  /* 0x0000000015047224 */ /* 0x000fe200078e02ff */
[----:B--2---:R-:W-:Y:S04]  /*01f0*/  STG.E desc[UR4][R14.64], R13 ;  /* 0x0000000d0e007986 */ /* 0x004fe8000c101904 */
[----:B------:R-:W2:Y:S01]  /*0200*/  LDG.E R17, desc[UR4][R16.64] ;  /* 0x0000000410117981 */ /* 0x000ea2000c1e1900 */
[----:B------:R-:W-:Y:S01]  /*0210*/  LEA R7, R4, R7, 0x1 ;  /* 0x0000000704077211 */ /* 0x000fe200078e08ff */
[----:B-1----:R-:W-:-:S04]  /*0220*/  IMAD.WIDE R4, R5, 0x4, R8 ;  /* 0x0000000405047825 */ /* 0x002fc800078e0208 */
[----:B------:R-:W-:-:S05]  /*0230*/  IMAD.WIDE R2, R7, 0x4, R2 ;  /* 0x0000000407027825 */ /* 0x000fca00078e0202 */
[----:B--2---:R-:W-:Y:S04]  /*0240*/  STG.E desc[UR4][R2.64], R17 ;  /* 0x0000001102007986 */ /* 0x004fe8000c101904 */
[----:B------:R-:W2:Y:S01]  /*0250*/  LDG.E R5, desc[UR4][R4.64] ;  /* 0x0000000404057981 */ /* 0x000ea2000c1e1900 */
[----:B------:R-:W-:-:S05]  /*0260*/  IMAD.WIDE R6, R0, 0x4, R2 ;  /* 0x0000000400067825 */ /* 0x000fca00078e0202 */
[----:B--2---:R-:W-:Y:S01]  /*0270*/  STG.E desc[UR4][R6.64], R5 ;  /* 0x0000000506007986 */ /* 0x004fe2000c101904 */
[----:B------:R-:W-:Y:S05]  /*0280*/  EXIT ;  /* 0x000000000000794d */ /* 0x000fea0003800000 */
.L_x_24:
        /* <DEDUP_REMOVED lines=15> */
.L_x_32:


//--------------------- .text._Z5splitPfS_S_S_S_i --------------------------
	.section	.text._Z5splitPfS_S_S_S_i,"ax",@progbits
	.align	128
        .global         _Z5splitPfS_S_S_S_i
        .type           _Z5splitPfS_S_S_S_i,@function
        .size           _Z5splitPfS_S_S_S_i,(.L_x_33 - _Z5splitPfS_S_S_S_i)
        .other          _Z5splitPfS_S_S_S_i,@"STO_CUDA_ENTRY STV_DEFAULT"
_Z5splitPfS_S_S_S_i:
.text._Z5splitPfS_S_S_S_i:
        /* <DEDUP_REMOVED lines=15> */
[----:B------:R-:W-:-:S05]  /*00f0*/  IMAD R11, R5, R4, RZ ;  /* 0x00000004050b7224 */ /* 0x000fca00078e02ff */
[----:B------:R-:W-:Y:S01]  /*0100*/  LEA R7, R11, R14, 0x1 ;  /* 0x0000000e0b077211 */ /* 0x000fe200078e08ff */
[----:B------:R-:W2:Y:S08]  /*0110*/  LDC.64 R8, c[0x0][0x380] ;  /* 0x0000e000ff087b82 */ /* 0x000eb00000000a00 */
[----:B------:R-:W3:Y:S01]  /*0120*/  LDC.64 R12, c[0x0][0x388] ;  /* 0x0000e200ff0c7b82 */ /* 0x000ee20000000a00 */
[----:B0-----:R-:W-:-:S05]  /*0130*/  IMAD.WIDE R6, R7, 0x4, R2 ;  /* 0x0000000407067825 */ /* 0x001fca00078e0202 */
[----:B-1----:R-:W4:Y:S01]  /*0140*/  LDG.E R15, desc[UR4][R6.64] ;  /* 0x00000004060f7981 */ /* 0x002f22000c1e1900 */
[----:B------:R-:W-:Y:S01]  /*0150*/  IADD3 R0, PT, PT, R14, R11, RZ ;  /* 0x0000000b0e007210 */ /* 0x000fe20007ffe0ff */
[----:B------:R-:W-:-:S04]  /*0160*/  IMAD.WIDE R10, R4, 0x4, R6 ;  /* 0x00000004040a7825 */ /* 0x000fc800078e0206 */
[----:B--2---:R-:W-:Y:S01]  /*0170*/  IMAD.WIDE R8, R0, 0x4, R8 ;  /* 0x0000000400087825 */ /* 0x004fe200078e0208 */
[----:B------:R-:W-:-:S05]  /*0180*/  IADD3 R5, PT, PT, R5, R4, RZ ;  /* 0x0000000405057210 */ /* 0x000fca0007ffe0ff */
[----:B------:R-:W-:Y:S01]  /*0190*/  IMAD R5, R5, R4, RZ ;  /* 0x0000000405057224 */ /* 0x000fe200078e02ff */
[----:B----4-:R0:W-:Y:S04]  /*01a0*/  STG.E desc[UR4][R8.64], R15 ;  /* 0x0000000f08007986 */ /* 0x0101e8000c101904 */
[----:B------:R1:W2:Y:S01]  /*01b0*/  LDG.E R17, desc[UR4][R10.64] ;  /* 0x000000040a117981 */ /* 0x0002a2000c1e1900 */
[----:B------:R-:W-:Y:S01]  /*01c0*/  LEA R5, R5, R14, 0x1 ;  /* 0x0000000e05057211 */ /* 0x000fe200078e08ff */
[----:B---3--:R-:W-:Y:S02]  /*01d0*/  IMAD.WIDE R6, R0, 0x4, R12 ;  /* 0x0000000400067825 */ /* 0x008fe400078e020c */
[----:B------:R-:W0:Y:S02]  /*01e0*/  LDC.64 R12, c[0x0][0x390] ;  /* 0x0000e400ff0c7b82 */ /* 0x000e240000000a00 */
[----:B------:R-:W-:-:S06]  /*01f0*/  IMAD.WIDE R2, R5, 0x4, R2 ;  /* 0x0000000405027825 */ /* 0x000fcc00078e0202 */
[----:B-1----:R-:W1:Y:S01]  /*0200*/  LDC.64 R10, c[0x0][0x398] ;  /* 0x0000e600ff0a7b82 */ /* 0x002e620000000a00 */
[----:B--2---:R-:W-:Y:S04]  /*0210*/  STG.E desc[UR4][R6.64], R17 ;  /* 0x0000001106007986 */ /* 0x004fe8000c101904 */
[----:B------:R-:W2:Y:S01]  /*0220*/  LDG.E R19, desc[UR4][R2.64] ;  /* 0x0000000402137981 */ /* 0x000ea2000c1e1900 */
[----:B0-----:R-:W-:-:S04]  /*0230*/  IMAD.WIDE R8, R0, 0x4, R12 ;  /* 0x0000000400087825 */ /* 0x001fc800078e020c */
[----:B------:R-:W-:Y:S01]  /*0240*/  IMAD.WIDE R4, R4, 0x4, R2 ;  /* 0x0000000404047825 */ /* 0x000fe200078e0202 */
[----:B--2---:R-:W-:Y:S05]  /*0250*/  STG.E desc[UR4][R8.64], R19 ;  /* 0x0000001308007986 */ /* 0x004fea000c101904 */
[----:B------:R-:W2:Y:S01]  /*0260*/  LDG.E R5, desc[UR4][R4.64] ;  /* 0x0000000404057981 */ /* 0x000ea2000c1e1900 */
[----:B-1----:R-:W-:-:S05]  /*0270*/  IMAD.WIDE R10, R0, 0x4, R10 ;  /* 0x00000004000a7825 */ /* 0x002fca00078e020a */
[----:B--2---:R-:W-:Y:S01]  /*0280*/  STG.E desc[UR4][R10.64], R5 ;  /* 0x000000050a007986 */ /* 0x004fe2000c101904 */
[----:B------:R-:W-:Y:S05]  /*0290*/  EXIT ;  /* 0x000000000000794d */ /* 0x000fea0003800000 */
.L_x_25:
        /* <DEDUP_REMOVED lines=14> */
.L_x_33:


//--------------------- .nv.shared.reserved.0     --------------------------
	.section	.nv.shared.reserved.0,"aw",@nobits
	.weak		__nv_reservedSMEM_offset_0_alias
	.size		__nv_reservedSMEM_offset_0_alias, 0, 64
	.other		__nv_reservedSMEM_offset_0_alias,@"STO_CUDA_RESERVED_SHARED STV_DEFAULT"
__nv_reservedSMEM_offset_0_alias:
	.zero		0
	.zero		64


//--------------------- .nv.constant0._Z15mul_inc_inc_incPfS_S_S_S_S_i --------------------------
	.section	.nv.constant0._Z15mul_inc_inc_incPfS_S_S_S_S_i,"a",@progbits
	.sectionflags	@""
	.align	4
.nv.constant0._Z15mul_inc_inc_incPfS_S_S_S_S_i:
	.zero		948


//--------------------- .nv.constant0._Z11mul_sub_incPfS_S_S_S_i --------------------------
	.section	.nv.constant0._Z11mul_sub_incPfS_S_S_S_i,"a",@progbits
	.sectionflags	@""
	.align	4
.nv.constant0._Z11mul_sub_incPfS_S_S_S_i:
	.zero		940


//--------------------- .nv.constant0._Z7mul_addPfS_S_S_i --------------------------
	.section	.nv.constant0._Z7mul_addPfS_S_S_i,"a",@progbits
	.sectionflags	@""
	.align	4
.nv.constant0._Z7mul_addPfS_S_S_i:
	.zero		932


//--------------------- .nv.constant0._Z3mulPfS_S_i --------------------------
	.section	.nv.constant0._Z3mulPfS_S_i,"a",@progbits
	.sectionflags	@""
	.align	4
.nv.constant0._Z3mulPfS_S_i:
	.zero		924


//--------------------- .nv.constant0._Z3subPfS_S_i --------------------------
	.section	.nv.constant0._Z3subPfS_S_i,"a",@progbits
	.sectionflags	@""
	.align	4
.nv.constant0._Z3subPfS_S_i:
	.zero		924


//--------------------- .nv.constant0._Z3addPfS_S_i --------------------------
	.section	.nv.constant0._Z3addPfS_S_i,"a",@progbits
	.sectionflags	@""
	.align	4
.nv.constant0._Z3addPfS_S_i:
	.zero		924


//--------------------- .nv.constant0._Z5mergePfS_S_S_S_i --------------------------
	.section	.nv.constant0._Z5mergePfS_S_S_S_i,"a",@progbits
	.sectionflags	@""
	.align	4
.nv.constant0._Z5mergePfS_S_S_S_i:
	.zero		940


//--------------------- .nv.constant0._Z5splitPfS_S_S_S_i --------------------------
	.section	.nv.constant0._Z5splitPfS_S_S_S_i,"a",@progbits
	.sectionflags	@""
	.align	4
.nv.constant0._Z5splitPfS_S_S_S_i:
	.zero		940


//--------------------- SYMBOLS --------------------------

	.type		.nv.reservedSmem.offset0,@object
	.size		.nv.reservedSmem.offset0,0x4
